	.headerflags	@"EF_CUDA_TEXMODE_UNIFIED EF_CUDA_64BIT_ADDRESS EF_CUDA_ACCELERATORS EF_CUDA_SM90 EF_CUDA_VIRTUAL_SM(EF_CUDA_SM90)"
	.elftype	@"ET_EXEC"


//--------------------- .nv.info                  --------------------------
	.section	.nv.info,"",@"SHT_CUDA_INFO"
	.align	4


	//----- nvinfo : EIATTR_REGCOUNT
	.align		4
        /*0000*/ 	.byte	0x04, 0x2f
        /*0002*/ 	.short	(.L_2 - .L_1)
	.align		4
.L_1:
        /*0004*/ 	.word	index@(triton_)
        /*0008*/ 	.word	0x0000002e


	//----- nvinfo : EIATTR_MIN_STACK_SIZE
	.align		4
.L_2:
        /*000c*/ 	.byte	0x04, 0x12
        /*000e*/ 	.short	(.L_4 - .L_3)
	.align		4
.L_3:
        /*0010*/ 	.word	index@(triton_)
        /*0014*/ 	.word	0x00000000


	//----- nvinfo : EIATTR_FRAME_SIZE
	.align		4
.L_4:
        /*0018*/ 	.byte	0x04, 0x11
        /*001a*/ 	.short	(.L_6 - .L_5)
	.align		4
.L_5:
        /*001c*/ 	.word	index@(triton_)
        /*0020*/ 	.word	0x00000000


	//----- nvinfo : EIATTR_MIN_STACK_SIZE
	.align		4
.L_6:
        /*0024*/ 	.byte	0x04, 0x12
        /*0026*/ 	.short	(.L_8 - .L_7)
	.align		4
.L_7:
        /*0028*/ 	.word	index@(triton_)
        /*002c*/ 	.word	0x00000000
.L_8:


//--------------------- .nv.info.triton_          --------------------------
	.section	.nv.info.triton_,"",@"SHT_CUDA_INFO"
	.sectionflags	@""
	.align	4


	//----- nvinfo : EIATTR_CUDA_API_VERSION
	.align		4
        /*0000*/ 	.byte	0x04, 0x37
        /*0002*/ 	.short	(.L_10 - .L_9)
.L_9:
        /*0004*/ 	.word	0x0000007c


	//----- nvinfo : EIATTR_KPARAM_INFO
	.align		4
.L_10:
        /*0008*/ 	.byte	0x04, 0x17
        /*000a*/ 	.short	(.L_12 - .L_11)
.L_11:
        /*000c*/ 	.word	0x00000000
        /*0010*/ 	.short	0x0007
        /*0012*/ 	.short	0x0034
        /*0014*/ 	.byte	0x00, 0xf0, 0x11, 0x00


	//----- nvinfo : EIATTR_KPARAM_INFO
	.align		4
.L_12:
        /*0018*/ 	.byte	0x04, 0x17
        /*001a*/ 	.short	(.L_14 - .L_13)
.L_13:
        /*001c*/ 	.word	0x00000000
        /*0020*/ 	.short	0x0006
        /*0022*/ 	.short	0x0030
        /*0024*/ 	.byte	0x00, 0xf0, 0x11, 0x00


	//----- nvinfo : EIATTR_KPARAM_INFO
	.align		4
.L_14:
        /*0028*/ 	.byte	0x04, 0x17
        /*002a*/ 	.short	(.L_16 - .L_15)
.L_15:
        /*002c*/ 	.word	0x00000000
        /*0030*/ 	.short	0x0005
        /*0032*/ 	.short	0x0028
        /*0034*/ 	.byte	0x00, 0xf0, 0x21, 0x00


	//----- nvinfo : EIATTR_KPARAM_INFO
	.align		4
.L_16:
        /*0038*/ 	.byte	0x04, 0x17
        /*003a*/ 	.short	(.L_18 - .L_17)
.L_17:
        /*003c*/ 	.word	0x00000000
        /*0040*/ 	.short	0x0004
        /*0042*/ 	.short	0x0020
        /*0044*/ 	.byte	0x00, 0xf0, 0x21, 0x00


	//----- nvinfo : EIATTR_KPARAM_INFO
	.align		4
.L_18:
        /*0048*/ 	.byte	0x04, 0x17
        /*004a*/ 	.short	(.L_20 - .L_19)
.L_19:
        /*004c*/ 	.word	0x00000000
        /*0050*/ 	.short	0x0003
        /*0052*/ 	.short	0x0018
        /*0054*/ 	.byte	0x00, 0xf0, 0x21, 0x00


	//----- nvinfo : EIATTR_KPARAM_INFO
	.align		4
.L_20:
        /*0058*/ 	.byte	0x04, 0x17
        /*005a*/ 	.short	(.L_22 - .L_21)
.L_21:
        /*005c*/ 	.word	0x00000000
        /*0060*/ 	.short	0x0002
        /*0062*/ 	.short	0x0010
        /*0064*/ 	.byte	0x00, 0xf0, 0x21, 0x00


	//----- nvinfo : EIATTR_KPARAM_INFO
	.align		4
.L_22:
        /*0068*/ 	.byte	0x04, 0x17
        /*006a*/ 	.short	(.L_24 - .L_23)
.L_23:
        /*006c*/ 	.word	0x00000000
        /*0070*/ 	.short	0x0001
        /*0072*/ 	.short	0x0008
        /*0074*/ 	.byte	0x00, 0xf0, 0x21, 0x00


	//----- nvinfo : EIATTR_KPARAM_INFO
	.align		4
.L_24:
        /*0078*/ 	.byte	0x04, 0x17
        /*007a*/ 	.short	(.L_26 - .L_25)
.L_25:
        /*007c*/ 	.word	0x00000000
        /*0080*/ 	.short	0x0000
        /*0082*/ 	.short	0x0000
        /*0084*/ 	.byte	0x00, 0xf0, 0x21, 0x00


	//----- nvinfo : EIATTR_SPARSE_MMA_MASK
	.align		4
.L_26:
        /*0088*/ 	.byte	0x03, 0x50
        /*008a*/ 	.short	0x0000


	//----- nvinfo : EIATTR_MAXREG_COUNT
	.align		4
        /*008c*/ 	.byte	0x03, 0x1b
        /*008e*/ 	.short	0x0080


	//----- nvinfo : EIATTR_COOP_GROUP_MASK_REGIDS
	.align		4
        /*0090*/ 	.byte	0x04, 0x29
        /*0092*/ 	.short	(.L_28 - .L_27)


	//   ....[0]....
.L_27:
        /*0094*/ 	.word	0xffffffff


	//   ....[1]....
        /*0098*/ 	.word	0xffffffff


	//   ....[2]....
        /*009c*/ 	.word	0xffffffff


	//   ....[3]....
        /*00a0*/ 	.word	0xffffffff


	//   ....[4]....
        /*00a4*/ 	.word	0xffffffff


	//   ....[5]....
        /*00a8*/ 	.word	0xffffffff


	//   ....[6]....
        /*00ac*/ 	.word	0xffffffff


	//   ....[7]....
        /*00b0*/ 	.word	0xffffffff


	//   ....[8]....
        /*00b4*/ 	.word	0xffffffff


	//   ....[9]....
        /*00b8*/ 	.word	0xffffffff


	//   ....[10]....
        /*00bc*/ 	.word	0xffffffff


	//   ....[11]....
        /*00c0*/ 	.word	0xffffffff


	//   ....[12]....
        /*00c4*/ 	.word	0xffffffff


	//   ....[13]....
        /*00c8*/ 	.word	0xffffffff


	//   ....[14]....
        /*00cc*/ 	.word	0xffffffff


	//   ....[15]....
        /*00d0*/ 	.word	0xffffffff


	//   ....[16]....
        /*00d4*/ 	.word	0xffffffff


	//   ....[17]....
        /*00d8*/ 	.word	0xffffffff


	//----- nvinfo : EIATTR_COOP_GROUP_INSTR_OFFSETS
	.align		4
.L_28:
        /*00dc*/ 	.byte	0x04, 0x28
        /*00de*/ 	.short	(.L_30 - .L_29)


	//   ....[0]....
.L_29:
        /*00e0*/ 	.word	0x00000cd0


	//   ....[1]....
        /*00e4*/ 	.word	0x00000f50


	//   ....[2]....
        /*00e8*/ 	.word	0x00000fe0


	//   ....[3]....
        /*00ec*/ 	.word	0x00001040


	//   ....[4]....
        /*00f0*/ 	.word	0x000010a0


	//   ....[5]....
        /*00f4*/ 	.word	0x00001150


	//   ....[6]....
        /*00f8*/ 	.word	0x00001190


	//   ....[7]....
        /*00fc*/ 	.word	0x000011e0


	//   ....[8]....
        /*0100*/ 	.word	0x000012a0


	//   ....[9]....
        /*0104*/ 	.word	0x000012e0


	//   ....[10]....
        /*0108*/ 	.word	0x00001320


	//   ....[11]....
        /*010c*/ 	.word	0x00001400


	//   ....[12]....
        /*0110*/ 	.word	0x00001440


	//   ....[13]....
        /*0114*/ 	.word	0x00001580


	//   ....[14]....
        /*0118*/ 	.word	0x000015d0


	//   ....[15]....
        /*011c*/ 	.word	0x00001700


	//   ....[16]....
        /*0120*/ 	.word	0x00001710


	//   ....[17]....
        /*0124*/ 	.word	0x00001780


	//----- nvinfo : EIATTR_EXIT_INSTR_OFFSETS
	.align		4
.L_30:
        /*0128*/ 	.byte	0x04, 0x1c
        /*012a*/ 	.short	(.L_32 - .L_31)


	//   ....[0]....
.L_31:
        /*012c*/ 	.word	0x00001e70


	//----- nvinfo : EIATTR_MAX_THREADS
	.align		4
.L_32:
        /*0130*/ 	.byte	0x04, 0x05
        /*0132*/ 	.short	(.L_34 - .L_33)
.L_33:
        /*0134*/ 	.word	0x00000200
        /*0138*/ 	.word	0x00000001
        /*013c*/ 	.word	0x00000001


	//----- nvinfo : EIATTR_CBANK_PARAM_SIZE
	.align		4
.L_34:
        /*0140*/ 	.byte	0x03, 0x19
        /*0142*/ 	.short	0x0038


	//----- nvinfo : EIATTR_PARAM_CBANK
	.align		4
        /*0144*/ 	.byte	0x04, 0x0a
        /*0146*/ 	.short	(.L_36 - .L_35)
	.align		4
.L_35:
        /*0148*/ 	.word	index@(.nv.constant0.triton_)
        /*014c*/ 	.short	0x0210
        /*014e*/ 	.short	0x0038


	//----- nvinfo : EIATTR_SW_WAR
	.align		4
.L_36:
        /*0150*/ 	.byte	0x04, 0x36
        /*0152*/ 	.short	(.L_38 - .L_37)
.L_37:
        /*0154*/ 	.word	0x00000008
.L_38:


//--------------------- .nv.callgraph             --------------------------
	.section	.nv.callgraph,"",@"SHT_CUDA_CALLGRAPH"
	.align	4
	.sectionentsize	8
	.align		4
        /*0000*/ 	.word	0x00000000
	.align		4
        /*0004*/ 	.word	0xffffffff
	.align		4
        /*0008*/ 	.word	0x00000000
	.align		4
        /*000c*/ 	.word	0xfffffffe
	.align		4
        /*0010*/ 	.word	0x00000000
	.align		4
        /*0014*/ 	.word	0xfffffffd
	.align		4
        /*0018*/ 	.word	0x00000000
	.align		4
        /*001c*/ 	.word	0xfffffffc


//--------------------- .nv.constant4             --------------------------
	.section	.nv.constant4,"a",@progbits
	.align	8
	.align		8
.nv.constant4:
        /*0000*/ 	.dword	_$_str


//--------------------- .text.triton_             --------------------------
	.section	.text.triton_,"ax",@progbits
	.sectionflags	@"SHF_BARRIERS=1"
	.align	128
        .global         triton_
        .type           triton_,@function
        .size           triton_,(.L_x_4 - triton_)
        .other          triton_,@"STO_CUDA_ENTRY STV_DEFAULT"
triton_:
.text.triton_:
[----:B------:R-:W0:Y:S02]  /*0000*/  LDC R1, c[0x0][0x28] ;  /* 0x00000a00ff017b82 */ /* 0x000e240000000800 */
[----:B------:R-:W1:Y:S01]  /*0010*/  S2R R5, SR_TID.X ;  /* 0x0000000000057919 */ /* 0x000e620000002100 */
[----:B------:R-:W-:Y:S01]  /*0020*/  ULDC UR4, c[0x0][0x240] ;  /* 0x0000900000047ab9 */ /* 0x000fe20000000800 */
[----:B------:R-:W-:Y:S01]  /*0030*/  ULDC.64 UR6, c[0x0][0x228] ;  /* 0x00008a0000067ab9 */ /* 0x000fe20000000a00 */
[----:B------:R-:W-:Y:S01]  /*0040*/  ULDC.64 UR8, c[0x0][0x220] ;  /* 0x0000880000087ab9 */ /* 0x000fe20000000a00 */
[----:B------:R-:W2:Y:S01]  /*0050*/  S2R R4, SR_CTAID.X ;  /* 0x0000000000047919 */ /* 0x000ea20000002500 */
[----:B------:R-:W-:Y:S02]  /*0060*/  CS2R R26, SRZ ;  /* 0x00000000001a7805 */ /* 0x000fe4000001ff00 */
[----:B------:R-:W-:Y:S02]  /*0070*/  CS2R R24, SRZ ;  /* 0x0000000000187805 */ /* 0x000fe4000001ff00 */
[----:B------:R-:W-:Y:S02]  /*0080*/  CS2R R22, SRZ ;  /* 0x0000000000167805 */ /* 0x000fe4000001ff00 */
[----:B------:R-:W-:-:S02]  /*0090*/  CS2R R20, SRZ ;  /* 0x0000000000147805 */ /* 0x000fc4000001ff00 */
[----:B------:R-:W-:Y:S02]  /*00a0*/  CS2R R18, SRZ ;  /* 0x0000000000127805 */ /* 0x000fe4000001ff00 */
[----:B------:R-:W-:Y:S01]  /*00b0*/  CS2R R16, SRZ ;  /* 0x0000000000107805 */ /* 0x000fe2000001ff00 */
[----:B------:R-:W-:Y:S01]  /*00c0*/  IMAD.MOV.U32 R11, RZ, RZ, RZ ;  /* 0x000000ffff0b7224 */ /* 0x000fe200078e00ff */
[----:B-1----:R-:W-:Y:S02]  /*00d0*/  SHF.R.U32.HI R3, RZ, 0x6, R5 ;  /* 0x00000006ff037819 */ /* 0x002fe40000011605 */
[----:B------:R-:W-:Y:S02]  /*00e0*/  LOP3.LUT R2, R5, 0x3f, RZ, 0xc0, !PT ;  /* 0x0000003f05027812 */ /* 0x000fe400078ec0ff */
[----:B--2---:R-:W-:Y:S02]  /*00f0*/  SHF.L.U32 R0, R4, 0x3, RZ ;  /* 0x0000000304007819 */ /* 0x004fe400000006ff */
[----:B------:R-:W-:-:S04]  /*0100*/  SGXT.U32 R3, R3, 0x3 ;  /* 0x000000030303781a */ /* 0x000fc80000000000 */
[-C--:B------:R-:W-:Y:S02]  /*0110*/  LOP3.LUT R0, R0, R3.reuse, RZ, 0xfc, !PT ;  /* 0x0000000300007212 */ /* 0x080fe400078efcff */
[----:B------:R-:W-:Y:S01]  /*0120*/  LEA R7, R4, R3, 0x3 ;  /* 0x0000000304077211 */ /* 0x000fe200078e18ff */
[----:B------:R-:W-:Y:S01]  /*0130*/  IMAD.WIDE.U32 R2, R2, 0x8, RZ ;  /* 0x0000000802027825 */ /* 0x000fe200078e00ff */
[----:B------:R-:W-:Y:S01]  /*0140*/  ISETP.GE.AND P1, PT, R0, UR4, PT ;  /* 0x0000000400007c0c */ /* 0x000fe2000bf26270 */
[----:B------:R-:W-:Y:S01]  /*0150*/  ULDC.64 UR4, c[0x0][0x230] ;  /* 0x00008c0000047ab9 */ /* 0x000fe20000000a00 */
[----:B------:R-:W-:Y:S02]  /*0160*/  SHF.L.U32 R0, R5, 0x2, RZ ;  /* 0x0000000205007819 */ /* 0x000fe400000006ff */
[----:B------:R-:W-:Y:S02]  /*0170*/  LOP3.LUT R10, R2, 0x3000, RZ, 0xfc, !PT ;  /* 0x00003000020a7812 */ /* 0x000fe400078efcff */
[----:B------:R-:W-:-:S02]  /*0180*/  LOP3.LUT R0, R0, 0xfc, RZ, 0xc0, !PT ;  /* 0x000000fc00007812 */ /* 0x000fc400078ec0ff */
[----:B------:R-:W-:Y:S02]  /*0190*/  IADD3 R12, P2, R10, UR6, RZ ;  /* 0x000000060a0c7c10 */ /* 0x000fe4000ff5e0ff */
[----:B------:R-:W-:Y:S01]  /*01a0*/  IADD3 R14, P0, R2, UR4, RZ ;  /* 0x00000004020e7c10 */ /* 0x000fe2000ff1e0ff */
[----:B------:R-:W-:Y:S01]  /*01b0*/  IMAD R0, R7, 0xc00, R0 ;  /* 0x00000c0007007824 */ /* 0x000fe200078e0200 */
[----:B------:R-:W-:Y:S02]  /*01c0*/  IADD3 R10, P3, R10, UR8, RZ ;  /* 0x000000080a0a7c10 */ /* 0x000fe4000ff7e0ff */
[----:B------:R-:W-:Y:S02]  /*01d0*/  IADD3.X R15, R3, UR5, RZ, P0, !PT ;  /* 0x00000005030f7c10 */ /* 0x000fe400087fe4ff */
[----:B------:R-:W-:Y:S02]  /*01e0*/  IADD3.X R29, R3, UR9, RZ, P3, !PT ;  /* 0x00000009031d7c10 */ /* 0x000fe40009ffe4ff */
[----:B------:R-:W-:Y:S01]  /*01f0*/  IADD3.X R13, R3, UR7, RZ, P2, !PT ;  /* 0x00000007030d7c10 */ /* 0x000fe200097fe4ff */
[----:B------:R-:W-:-:S06]  /*0200*/  ULDC.64 UR6, c[0x0][0x208] ;  /* 0x0000820000067ab9 */ /* 0x000fcc0000000a00 */
.L_x_1:
[----:B------:R-:W1:Y:S01]  /*0210*/  LDC.64 R2, c[0x0][0x210] ;  /* 0x00008400ff027b82 */ /* 0x000e620000000a00 */
[----:B------:R-:W-:Y:S01]  /*0220*/  MOV R28, R10 ;  /* 0x0000000a001c7202 */ /* 0x000fe20000000f00 */
[----:B------:R-:W2:Y:S06]  /*0230*/  LDG.E.EL.64 R6, desc[UR6][R12.64] ;  /* 0x000000060c067981 */ /* 0x000eac000c2e1b00 */
[----:B------:R-:W3:Y:S01]  /*0240*/  LDC.64 R30, c[0x0][0x218] ;  /* 0x00008600ff1e7b82 */ /* 0x000ee20000000a00 */
[----:B------:R-:W-:Y:S02]  /*0250*/  IADD3 R37, R0, R27, RZ ;  /* 0x0000001b00257210 */ /* 0x000fe40007ffe0ff */
[----:B------:R-:W-:Y:S01]  /*0260*/  CS2R R8, SRZ ;  /* 0x0000000000087805 */ /* 0x000fe2000001ff00 */
[----:B------:R-:W4:Y:S04]  /*0270*/  LDG.E.EL.64 R4, desc[UR6][R28.64] ;  /* 0x000000061c047981 */ /* 0x000f28000c2e1b00 */
[----:B------:R-:W5:Y:S01]  /*0280*/  LDG.E.EL.64 R32, desc[UR6][R14.64] ;  /* 0x000000060e207981 */ /* 0x000f62000c2e1b00 */
[----:B-1----:R-:W-:-:S05]  /*0290*/  IMAD.WIDE R2, R37, 0x2, R2 ;  /* 0x0000000225027825 */ /* 0x002fca00078e0202 */
[----:B------:R-:W5:Y:S01]  /*02a0*/  @!P1 LDG.E.EF.64 R8, desc[UR6][R2.64] ;  /* 0x0000000602089981 */ /* 0x000f62000c0e1b00 */
[----:B---3--:R-:W-:Y:S01]  /*02b0*/  IMAD.WIDE R36, R37, 0x2, R30 ;  /* 0x0000000225247825 */ /* 0x008fe200078e021e */
[----:B------:R-:W-:-:S06]  /*02c0*/  CS2R R30, SRZ ;  /* 0x00000000001e7805 */ /* 0x000fcc000001ff00 */
[----:B------:R1:W3:Y:S01]  /*02d0*/  @!P1 LDG.E.EF.64 R30, desc[UR6][R36.64] ;  /* 0x00000006241e9981 */ /* 0x0002e2000c0e1b00 */
[----:B------:R-:W-:Y:S02]  /*02e0*/  ISETP.NE.AND P0, PT, R27, RZ, PT ;  /* 0x000000ff1b00720c */ /* 0x000fe40003f05270 */
[----:B--2---:R-:W-:Y:S02]  /*02f0*/  SHF.L.U32 R35, R6, 0x10, RZ ;  /* 0x0000001006237819 */ /* 0x004fe400000006ff */
[C---:B------:R-:W-:Y:S02]  /*0300*/  SHF.L.U32 R39, R7.reuse, 0x10, RZ ;  /* 0x0000001007277819 */ /* 0x040fe400000006ff */
[----:B------:R-:W-:Y:S02]  /*0310*/  PRMT R7, R7, 0x7632, R7 ;  /* 0x0000763207077816 */ /* 0x000fe40000000007 */
[C---:B----4-:R-:W-:Y:S02]  /*0320*/  SHF.L.U32 R34, R4.reuse, 0x10, RZ ;  /* 0x0000001004227819 */ /* 0x050fe400000006ff */
[----:B------:R-:W-:Y:S01]  /*0330*/  PRMT R4, R4, 0x7632, R4 ;  /* 0x0000763204047816 */ /* 0x000fe20000000004 */
[C---:B------:R-:W-:Y:S01]  /*0340*/  IMAD.U32 R28, R5.reuse, 0x10000, RZ ;  /* 0x00010000051c7824 */ /* 0x040fe200078e00ff */
[----:B------:R-:W-:Y:S01]  /*0350*/  PRMT R5, R5, 0x7632, R5 ;  /* 0x0000763205057816 */ /* 0x000fe20000000005 */
[----:B------:R-:W-:Y:S01]  /*0360*/  FADD R34, R34, R35 ;  /* 0x0000002322227221 */ /* 0x000fe20000000000 */
[----:B-1----:R-:W-:-:S02]  /*0370*/  SHF.L.U32 R36, R4, 0x10, RZ ;  /* 0x0000001004247819 */ /* 0x002fc400000006ff */
[----:B-----5:R-:W-:Y:S01]  /*0380*/  PRMT R35, R32, 0x7632, R35 ;  /* 0x0000763220237816 */ /* 0x020fe20000000023 */
[----:B------:R-:W-:Y:S01]  /*0390*/  IMAD.U32 R7, R7, 0x10000, RZ ;  /* 0x0001000007077824 */ /* 0x000fe200078e00ff */
[----:B------:R-:W-:Y:S02]  /*03a0*/  PRMT R6, R6, 0x7632, R6 ;  /* 0x0000763206067816 */ /* 0x000fe40000000006 */
[----:B------:R-:W-:Y:S02]  /*03b0*/  SEL R8, R8, RZ, !P1 ;  /* 0x000000ff08087207 */ /* 0x000fe40004800000 */
[----:B------:R-:W-:Y:S02]  /*03c0*/  SEL R9, R9, RZ, !P1 ;  /* 0x000000ff09097207 */ /* 0x000fe40004800000 */
[----:B------:R-:W-:Y:S02]  /*03d0*/  PRMT R4, R8, 0x7632, R4 ;  /* 0x0000763208047816 */ /* 0x000fe40000000004 */
[----:B------:R-:W-:-:S02]  /*03e0*/  SHF.L.U32 R38, R5, 0x10, RZ ;  /* 0x0000001005267819 */ /* 0x000fc400000006ff */
[----:B------:R-:W-:Y:S01]  /*03f0*/  SHF.L.U32 R37, R32, 0x10, RZ ;  /* 0x0000001020257819 */ /* 0x000fe200000006ff */
[----:B------:R-:W-:Y:S01]  /*0400*/  IMAD.U32 R32, R33, 0x10000, RZ ;  /* 0x0001000021207824 */ /* 0x000fe200078e00ff */
[----:B------:R-:W-:Y:S01]  /*0410*/  SHF.L.U32 R35, R35, 0x10, RZ ;  /* 0x0000001023237819 */ /* 0x000fe200000006ff */
[----:B------:R-:W-:Y:S01]  /*0420*/  IMAD.U32 R4, R4, 0x10000, RZ ;  /* 0x0001000004047824 */ /* 0x000fe200078e00ff */
[----:B------:R-:W-:Y:S01]  /*0430*/  SHF.L.U32 R5, R9, 0x10, RZ ;  /* 0x0000001009057819 */ /* 0x000fe200000006ff */
[----:B------:R-:W-:Y:S01]  /*0440*/  FADD R28, R28, R39 ;  /* 0x000000271c1c7221 */ /* 0x000fe20000000000 */
[----:B------:R-:W-:Y:S02]  /*0450*/  PRMT R33, R33, 0x7632, R33 ;  /* 0x0000763221217816 */ /* 0x000fe40000000021 */
[----:B---3--:R-:W-:Y:S02]  /*0460*/  SEL R30, R30, RZ, !P1 ;  /* 0x000000ff1e1e7207 */ /* 0x008fe40004800000 */
[----:B------:R-:W-:-:S02]  /*0470*/  SEL R31, R31, RZ, !P1 ;  /* 0x000000ff1f1f7207 */ /* 0x000fc40004800000 */
[----:B------:R-:W-:Y:S01]  /*0480*/  PRMT R9, R9, 0x7632, R9 ;  /* 0x0000763209097816 */ /* 0x000fe20000000009 */
[----:B------:R-:W-:Y:S01]  /*0490*/  FADD R38, R38, R7 ;  /* 0x0000000726267221 */ /* 0x000fe20000000000 */
[----:B------:R-:W-:Y:S01]  /*04a0*/  SHF.L.U32 R39, R6, 0x10, RZ ;  /* 0x0000001006277819 */ /* 0x000fe200000006ff */
[----:B------:R-:W-:Y:S01]  /*04b0*/  FADD R7, R5, R32 ;  /* 0x0000002005077221 */ /* 0x000fe20000000000 */
[----:B------:R-:W-:Y:S01]  /*04c0*/  FADD R35, R4, R35 ;  /* 0x0000002304237221 */ /* 0x000fe20000000000 */
[----:B------:R-:W-:Y:S02]  /*04d0*/  SHF.L.U32 R8, R8, 0x10, RZ ;  /* 0x0000001008087819 */ /* 0x000fe400000006ff */
[----:B------:R-:W-:Y:S02]  /*04e0*/  SHF.L.U32 R6, R33, 0x10, RZ ;  /* 0x0000001021067819 */ /* 0x000fe400000006ff */
[----:B------:R-:W-:Y:S02]  /*04f0*/  PRMT R4, R30, 0x7632, R4 ;  /* 0x000076321e047816 */ /* 0x000fe40000000004 */
[----:B------:R-:W-:-:S02]  /*0500*/  PRMT R5, R31, 0x7632, R5 ;  /* 0x000076321f057816 */ /* 0x000fc40000000005 */
[----:B------:R-:W-:Y:S01]  /*0510*/  SHF.L.U32 R9, R9, 0x10, RZ ;  /* 0x0000001009097819 */ /* 0x000fe200000006ff */
[----:B------:R-:W-:Y:S01]  /*0520*/  FADD R36, R36, R39 ;  /* 0x0000002724247221 */ /* 0x000fe20000000000 */
[----:B------:R-:W-:Y:S01]  /*0530*/  IMAD.U32 R39, R31, 0x10000, RZ ;  /* 0x000100001f277824 */ /* 0x000fe200078e00ff */
[----:B------:R-:W-:Y:S01]  /*0540*/  SHF.L.U32 R33, R30, 0x10, RZ ;  /* 0x000000101e217819 */ /* 0x000fe200000006ff */
[----:B------:R-:W-:Y:S01]  /*0550*/  FADD R37, R8, R37 ;  /* 0x0000002508257221 */ /* 0x000fe20000000000 */
[----:B------:R-:W-:Y:S01]  /*0560*/  SHF.L.U32 R31, R4, 0x10, RZ ;  /* 0x00000010041f7819 */ /* 0x000fe200000006ff */
[----:B------:R-:W-:Y:S01]  /*0570*/  FADD R9, R9, R6 ;  /* 0x0000000609097221 */ /* 0x000fe20000000000 */
[----:B------:R-:W-:Y:S01]  /*0580*/  SHF.L.U32 R41, R5, 0x10, RZ ;  /* 0x0000001005297819 */ /* 0x000fe200000006ff */
[----:B------:R-:W-:Y:S01]  /*0590*/  FFMA R5, R34, R37, R33 ;  /* 0x0000002522057223 */ /* 0x000fe20000000021 */
[----:B------:R-:W-:Y:S01]  /*05a0*/  FFMA R7, R28, R7, R39 ;  /* 0x000000071c077223 */ /* 0x000fe20000000027 */
[----:B------:R-:W-:-:S02]  /*05b0*/  FFMA R4, R36, R35, R31 ;  /* 0x0000002324047223 */ /* 0x000fc4000000001f */
[----:B------:R-:W-:-:S03]  /*05c0*/  FFMA R6, R38, R9, R41 ;  /* 0x0000000926067223 */ /* 0x000fc60000000029 */
[----:B------:R-:W-:Y:S02]  /*05d0*/  F2FP.BF16.F32.PACK_AB R38, R4, R5 ;  /* 0x000000050426723e */ /* 0x000fe400000010ff */
[----:B------:R-:W-:Y:S01]  /*05e0*/  F2FP.BF16.F32.PACK_AB R39, R6, R7 ;  /* 0x000000070627723e */ /* 0x000fe200000010ff */
[----:B------:R-:W-:Y:S02]  /*05f0*/  HFMA2.MMA R33, -RZ, RZ, 0, 0 ;  /* 0x00000000ff217435 */ /* 0x000fe400000001ff */
[----:B------:R-:W-:Y:S02]  /*0600*/  HFMA2.MMA R8, -RZ, RZ, 1.875, 0 ;  /* 0x3f800000ff087435 */ /* 0x000fe400000001ff */
[----:B------:R1:W-:Y:S01]  /*0610*/  @!P1 STG.E.64 desc[UR6][R2.64], R38 ;  /* 0x0000002602009986 */ /* 0x0003e2000c101b06 */
[----:B------:R-:W-:Y:S01]  /*0620*/  CS2R R34, SRZ ;  /* 0x0000000000227805 */ /* 0x000fe2000001ff00 */
[----:B------:R-:W-:Y:S01]  /*0630*/  IMAD.MOV.U32 R36, RZ, RZ, RZ ;  /* 0x000000ffff247224 */ /* 0x000fe200078e00ff */
[----:B------:R-:W-:Y:S01]  /*0640*/  MOV R9, 0x3f800000 ;  /* 0x3f80000000097802 */ /* 0x000fe20000000f00 */
[----:B------:R-:W-:Y:S01]  /*0650*/  IMAD.MOV.U32 R28, RZ, RZ, 0x3f800000 ;  /* 0x3f800000ff1c7424 */ /* 0x000fe200078e00ff */
[----:B------:R-:W-:Y:S01]  /*0660*/  MOV R31, 0x3f800000 ;  /* 0x3f800000001f7802 */ /* 0x000fe20000000f00 */
[----:B------:R-:W-:Y:S01]  /*0670*/  IMAD.MOV.U32 R32, RZ, RZ, R6 ;  /* 0x000000ffff207224 */ /* 0x000fe200078e0006 */
[----:B------:R-:W-:-:S02]  /*0680*/  MOV R30, R5 ;  /* 0x00000005001e7202 */ /* 0x000fc40000000f00 */
[----:B-1----:R-:W-:Y:S02]  /*0690*/  MOV R3, R7 ;  /* 0x0000000700037202 */ /* 0x002fe40000000f00 */
[----:B------:R-:W-:Y:S01]  /*06a0*/  MOV R2, R4 ;  /* 0x0000000400027202 */ /* 0x000fe20000000f00 */
[----:B------:R-:W-:Y:S06]  /*06b0*/  @!P0 BRA `(.L_x_0) ;  /* 0x0000000000e08947 */ /* 0x000fec0003800000 */
[----:B------:R-:W-:Y:S01]  /*06c0*/  FADD R9, R26, 1 ;  /* 0x3f8000001a097421 */ /* 0x000fe20000000000 */
[----:B------:R-:W-:Y:S01]  /*06d0*/  FADD R33, R5, -R18 ;  /* 0x8000001205217221 */ /* 0x000fe20000000000 */
[----:B------:R-:W-:Y:S01]  /*06e0*/  FADD R8, R25, 1 ;  /* 0x3f80000019087421 */ /* 0x000fe20000000000 */
[----:B------:R-:W-:Y:S01]  /*06f0*/  FADD R31, R24, 1 ;  /* 0x3f800000181f7421 */ /* 0x000fe20000000000 */
[C---:B------:R-:W-:Y:S01]  /*0700*/  FMUL R2, R9.reuse, 0.25 ;  /* 0x3e80000009027820 */ /* 0x040fe20000400000 */
[----:B------:R-:W-:Y:S01]  /*0710*/  FSETP.GEU.AND P0, PT, |R9|, 1.175494350822287508e-38, PT ;  /* 0x008000000900780b */ /* 0x000fe20003f0e200 */
[----:B------:R-:W-:Y:S01]  /*0720*/  FMUL R30, R33, 0.25 ;  /* 0x3e800000211e7820 */ /* 0x000fe20000400000 */
[----:B------:R-:W-:Y:S01]  /*0730*/  FSETP.GT.AND P6, PT, |R9|, 8.50705917302346158658e+37, PT ;  /* 0x7e8000000900780b */ /* 0x000fe20003fc4200 */
[----:B------:R-:W-:Y:S01]  /*0740*/  FADD R28, R23, 1 ;  /* 0x3f800000171c7421 */ /* 0x000fe20000000000 */
[C---:B------:R-:W-:Y:S01]  /*0750*/  FSETP.GEU.AND P2, PT, |R8|.reuse, 1.175494350822287508e-38, PT ;  /* 0x008000000800780b */ /* 0x040fe20003f4e200 */
[----:B------:R-:W-:Y:S01]  /*0760*/  FMUL R3, R8, 0.25 ;  /* 0x3e80000008037820 */ /* 0x000fe20000400000 */
[----:B------:R-:W-:Y:S01]  /*0770*/  FSEL R2, R2, R9, P6 ;  /* 0x0000000902027208 */ /* 0x000fe20003000000 */
[C---:B------:R-:W-:Y:S01]  /*0780*/  FMUL R34, R31.reuse, 0.25 ;  /* 0x3e8000001f227820 */ /* 0x040fe20000400000 */
[----:B------:R-:W-:Y:S01]  /*0790*/  FSEL R30, R30, R33, P6 ;  /* 0x000000211e1e7208 */ /* 0x000fe20003000000 */
[----:B------:R-:W-:Y:S01]  /*07a0*/  FMUL R35, R28, 0.25 ;  /* 0x3e8000001c237820 */ /* 0x000fe20000400000 */
[C---:B------:R-:W-:Y:S01]  /*07b0*/  FSETP.GEU.AND P4, PT, |R31|.reuse, 1.175494350822287508e-38, PT ;  /* 0x008000001f00780b */ /* 0x040fe20003f8e200 */
[----:B------:R-:W-:Y:S01]  /*07c0*/  FADD R36, R6, -R11 ;  /* 0x8000000b06247221 */ /* 0x000fe20000000000 */
[----:B------:R-:W-:Y:S01]  /*07d0*/  FSETP.GEU.AND P6, PT, |R28|, 1.175494350822287508e-38, PT ;  /* 0x008000001c00780b */ /* 0x000fe20003fce200 */
[----:B------:R-:W-:Y:S01]  /*07e0*/  @!P0 FMUL R2, R2, 16777216 ;  /* 0x4b80000002028820 */ /* 0x000fe20000400000 */
[----:B------:R-:W-:Y:S01]  /*07f0*/  FSETP.GT.AND P3, PT, |R8|, 8.50705917302346158658e+37, PT ;  /* 0x7e8000000800780b */ /* 0x000fe20003f64200 */
[----:B------:R-:W-:Y:S01]  /*0800*/  @!P0 FMUL R30, R30, 16777216 ;  /* 0x4b8000001e1e8820 */ /* 0x000fe20000400000 */
[----:B------:R-:W-:Y:S01]  /*0810*/  FSETP.GT.AND P5, PT, |R31|, 8.50705917302346158658e+37, PT ;  /* 0x7e8000001f00780b */ /* 0x000fe20003fa4200 */
[----:B------:R-:W-:Y:S01]  /*0820*/  FMUL R43, R36, 0.25 ;  /* 0x3e800000242b7820 */ /* 0x000fe20000400000 */
[----:B------:R-:W-:-:S02]  /*0830*/  FSETP.GT.AND P0, PT, |R28|, 8.50705917302346158658e+37, PT ;  /* 0x7e8000001c00780b */ /* 0x000fc40003f04200 */
[----:B------:R-:W-:Y:S02]  /*0840*/  FSEL R32, R3, R8, P3 ;  /* 0x0000000803207208 */ /* 0x000fe40001800000 */
[----:B------:R-:W-:Y:S01]  /*0850*/  FSEL R38, R34, R31, P5 ;  /* 0x0000001f22267208 */ /* 0x000fe20002800000 */
[----:B------:R-:W-:Y:S01]  /*0860*/  FADD R34, R4, -R17 ;  /* 0x8000001104227221 */ /* 0x000fe20000000000 */
[----:B------:R-:W-:Y:S01]  /*0870*/  FSEL R41, R35, R28, P0 ;  /* 0x0000001c23297208 */ /* 0x000fe20000000000 */
[----:B------:R-:W-:Y:S01]  /*0880*/  @!P2 FMUL R32, R32, 16777216 ;  /* 0x4b8000002020a820 */ /* 0x000fe20000400000 */
[----:B------:R-:W-:Y:S01]  /*0890*/  FADD R35, R7, -R16 ;  /* 0x8000001007237221 */ /* 0x000fe20000000000 */
[----:B------:R-:W-:Y:S01]  /*08a0*/  @!P4 FMUL R38, R38, 16777216 ;  /* 0x4b8000002626c820 */ /* 0x000fe20000400000 */
[----:B------:R1:W2:Y:S01]  /*08b0*/  MUFU.RCP R3, R2 ;  /* 0x0000000200037308 */ /* 0x0002a20000001000 */
[----:B------:R-:W-:Y:S01]  /*08c0*/  @!P6 FMUL R41, R41, 16777216 ;  /* 0x4b8000002929e820 */ /* 0x000fe20000400000 */
[----:B------:R-:W-:Y:S01]  /*08d0*/  FMUL R37, R34, 0.25 ;  /* 0x3e80000022257820 */ /* 0x000fe20000400000 */
[----:B------:R-:W-:Y:S01]  /*08e0*/  FMUL R40, R35, 0.25 ;  /* 0x3e80000023287820 */ /* 0x000fe20000400000 */
[----:B------:R-:W-:-:S04]  /*08f0*/  FSEL R43, R43, R36, P0 ;  /* 0x000000242b2b7208 */ /* 0x000fc80000000000 */
[----:B------:R-:W3:Y:S01]  /*0900*/  MUFU.RCP R32, R32 ;  /* 0x0000002000207308 */ /* 0x000ee20000001000 */
[----:B-1----:R-:W-:Y:S01]  /*0910*/  FSEL R2, R37, R34, P3 ;  /* 0x0000002225027208 */ /* 0x002fe20001800000 */
[----:B------:R-:W-:Y:S01]  /*0920*/  @!P6 FMUL R43, R43, 16777216 ;  /* 0x4b8000002b2be820 */ /* 0x000fe20000400000 */
[----:B------:R-:W-:-:S03]  /*0930*/  FSEL R40, R40, R35, P5 ;  /* 0x0000002328287208 */ /* 0x000fc60002800000 */
[----:B------:R-:W-:Y:S01]  /*0940*/  @!P2 FMUL R2, R2, 16777216 ;  /* 0x4b8000000202a820 */ /* 0x000fe20000400000 */
[----:B--2---:R-:W-:Y:S01]  /*0950*/  FFMA R30, R3, R30, R18 ;  /* 0x0000001e031e7223 */ /* 0x004fe20000000012 */
[----:B------:R-:W1:Y:S01]  /*0960*/  MUFU.RCP R39, R38 ;  /* 0x0000002600277308 */ /* 0x000e620000001000 */
[----:B------:R-:W-:Y:S02]  /*0970*/  @!P4 FMUL R40, R40, 16777216 ;  /* 0x4b8000002828c820 */ /* 0x000fe40000400000 */
[----:B------:R-:W-:Y:S01]  /*0980*/  FADD R5, R5, -R30 ;  /* 0x8000001e05057221 */ /* 0x000fe20000000000 */
[----:B---3--:R-:W-:-:S04]  /*0990*/  FFMA R2, R32, R2, R17 ;  /* 0x0000000220027223 */ /* 0x008fc80000000011 */
[----:B------:R-:W2:Y:S01]  /*09a0*/  MUFU.RCP R42, R41 ;  /* 0x00000029002a7308 */ /* 0x000ea20000001000 */
[----:B------:R-:W-:Y:S01]  /*09b0*/  FFMA R33, R33, R5, R22 ;  /* 0x0000000521217223 */ /* 0x000fe20000000016 */
[----:B------:R-:W-:Y:S01]  /*09c0*/  FADD R4, R4, -R2 ;  /* 0x8000000204047221 */ /* 0x000fe20000000000 */
[----:B-1----:R-:W-:-:S03]  /*09d0*/  FFMA R3, R39, R40, R16 ;  /* 0x0000002827037223 */ /* 0x002fc60000000010 */
[----:B------:R-:W-:Y:S01]  /*09e0*/  FFMA R34, R34, R4, R21 ;  /* 0x0000000422227223 */ /* 0x000fe20000000015 */
[----:B------:R-:W-:Y:S01]  /*09f0*/  FADD R7, R7, -R3 ;  /* 0x8000000307077221 */ /* 0x000fe20000000000 */
[----:B--2---:R-:W-:-:S03]  /*0a00*/  FFMA R32, R42, R43, R11 ;  /* 0x0000002b2a207223 */ /* 0x004fc6000000000b */
[----:B------:R-:W-:Y:S01]  /*0a10*/  FFMA R35, R35, R7, R20 ;  /* 0x0000000723237223 */ /* 0x000fe20000000014 */
[----:B------:R-:W-:-:S04]  /*0a20*/  FADD R6, R6, -R32 ;  /* 0x8000002006067221 */ /* 0x000fc80000000000 */
[----:B------:R-:W-:-:S07]  /*0a30*/  FFMA R36, R36, R6, R19 ;  /* 0x0000000624247223 */ /* 0x000fce0000000013 */
.L_x_0:
[----:B------:R-:W-:Y:S02]  /*0a40*/  IADD3 R27, R27, 0x100, RZ ;  /* 0x000001001b1b7810 */ /* 0x000fe40007ffe0ff */
[----:B------:R-:W-:Y:S02]  /*0a50*/  IADD3 R10, P4, R10, 0x200, RZ ;  /* 0x000002000a0a7810 */ /* 0x000fe40007f9e0ff */
[----:B------:R-:W-:Y:S02]  /*0a60*/  ISETP.GE.U32.AND P0, PT, R27, 0xc00, PT ;  /* 0x00000c001b00780c */ /* 0x000fe40003f06070 */
[----:B------:R-:W-:Y:S01]  /*0a70*/  IADD3 R14, P2, R14, 0x200, RZ ;  /* 0x000002000e0e7810 */ /* 0x000fe20007f5e0ff */
[----:B------:R-:W-:Y:S01]  /*0a80*/  IMAD.X R29, RZ, RZ, R29, P4 ;  /* 0x000000ffff1d7224 */ /* 0x000fe200020e061d */
[----:B------:R-:W-:Y:S02]  /*0a90*/  IADD3 R12, P3, R12, 0x200, RZ ;  /* 0x000002000c0c7810 */ /* 0x000fe40007f7e0ff */
[----:B------:R-:W-:-:S02]  /*0aa0*/  FSEL R18, R30, R18, !P1 ;  /* 0x000000121e127208 */ /* 0x000fc40004800000 */
[----:B------:R-:W-:Y:S02]  /*0ab0*/  FSEL R17, R2, R17, !P1 ;  /* 0x0000001102117208 */ /* 0x000fe40004800000 */
[----:B------:R-:W-:Y:S02]  /*0ac0*/  FSEL R16, R3, R16, !P1 ;  /* 0x0000001003107208 */ /* 0x000fe40004800000 */
[----:B------:R-:W-:Y:S02]  /*0ad0*/  FSEL R11, R32, R11, !P1 ;  /* 0x0000000b200b7208 */ /* 0x000fe40004800000 */
[----:B------:R-:W-:Y:S02]  /*0ae0*/  FSEL R22, R33, R22, !P1 ;  /* 0x0000001621167208 */ /* 0x000fe40004800000 */
[----:B------:R-:W-:Y:S02]  /*0af0*/  FSEL R21, R34, R21, !P1 ;  /* 0x0000001522157208 */ /* 0x000fe40004800000 */
[----:B------:R-:W-:-:S02]  /*0b00*/  FSEL R20, R35, R20, !P1 ;  /* 0x0000001423147208 */ /* 0x000fc40004800000 */
[----:B------:R-:W-:Y:S02]  /*0b10*/  FSEL R19, R36, R19, !P1 ;  /* 0x0000001324137208 */ /* 0x000fe40004800000 */
[----:B------:R-:W-:Y:S02]  /*0b20*/  FSEL R26, R9, R26, !P1 ;  /* 0x0000001a091a7208 */ /* 0x000fe40004800000 */
[----:B------:R-:W-:Y:S02]  /*0b30*/  FSEL R25, R8, R25, !P1 ;  /* 0x0000001908197208 */ /* 0x000fe40004800000 */
[----:B------:R-:W-:Y:S02]  /*0b40*/  FSEL R24, R31, R24, !P1 ;  /* 0x000000181f187208 */ /* 0x000fe40004800000 */
[----:B------:R-:W-:Y:S02]  /*0b50*/  FSEL R23, R28, R23, !P1 ;  /* 0x000000171c177208 */ /* 0x000fe40004800000 */
[----:B------:R-:W-:-:S02]  /*0b60*/  IADD3.X R15, RZ, R15, RZ, P2, !PT ;  /* 0x0000000fff0f7210 */ /* 0x000fc400017fe4ff */
[----:B------:R-:W-:Y:S01]  /*0b70*/  IADD3.X R13, RZ, R13, RZ, P3, !PT ;  /* 0x0000000dff0d7210 */ /* 0x000fe20001ffe4ff */
[----:B------:R-:W-:Y:S06]  /*0b80*/  @!P0 BRA `(.L_x_1) ;  /* 0xfffffff400a08947 */ /* 0x000fec000383ffff */
[----:B------:R-:W-:Y:S01]  /*0b90*/  FADD R7, R26, R25 ;  /* 0x000000191a077221 */ /* 0x000fe20000000000 */
[----:B------:R-:W-:Y:S01]  /*0ba0*/  FMUL R8, R25, 0.25 ;  /* 0x3e80000019087820 */ /* 0x000fe20000400000 */
[----:B------:R-:W-:Y:S01]  /*0bb0*/  FMUL R14, R23, 0.25 ;  /* 0x3e800000170e7820 */ /* 0x000fe20000400000 */
[----:B------:R-:W-:Y:S01]  /*0bc0*/  FADD R17, -R18, R17 ;  /* 0x0000001112117221 */ /* 0x000fe20000000100 */
[C---:B------:R-:W-:Y:S01]  /*0bd0*/  FMUL R2, R7.reuse, 0.25 ;  /* 0x3e80000007027820 */ /* 0x040fe20000400000 */
[C---:B------:R-:W-:Y:S01]  /*0be0*/  FSETP.GEU.AND P5, PT, |R7|.reuse, 1.175494350822287508e-38, PT ;  /* 0x008000000700780b */ /* 0x040fe20003fae200 */
[----:B------:R-:W-:Y:S01]  /*0bf0*/  FADD R10, R24, R7 ;  /* 0x00000007180a7221 */ /* 0x000fe20000000000 */
[----:B------:R-:W-:Y:S01]  /*0c00*/  FSETP.GT.AND P3, PT, |R7|, 8.50705917302346158658e+37, PT ;  /* 0x7e8000000700780b */ /* 0x000fe20003f64200 */
[----:B------:R-:W-:Y:S01]  /*0c10*/  FADD R21, R22, R21 ;  /* 0x0000001516157221 */ /* 0x000fe20000000000 */
[----:B------:R-:W1:Y:S01]  /*0c20*/  S2UR UR5, SR_CgaCtaId ;  /* 0x00000000000579c3 */ /* 0x000e620000008800 */
[----:B------:R-:W-:Y:S01]  /*0c30*/  FMUL R9, R10, 0.25 ;  /* 0x3e8000000a097820 */ /* 0x000fe20000400000 */
[----:B------:R-:W-:Y:S01]  /*0c40*/  FSEL R6, R2, R7, P3 ;  /* 0x0000000702067208 */ /* 0x000fe20001800000 */
[----:B------:R-:W-:Y:S01]  /*0c50*/  FADD R2, R23, R10 ;  /* 0x0000000a17027221 */ /* 0x000fe20000000000 */
[C---:B------:R-:W-:Y:S01]  /*0c60*/  FSETP.GEU.AND P0, PT, |R10|.reuse, 1.175494350822287508e-38, PT ;  /* 0x008000000a00780b */ /* 0x040fe20003f0e200 */
[----:B------:R-:W-:Y:S01]  /*0c70*/  UMOV UR4, 0x400 ;  /* 0x0000040000047882 */ /* 0x000fe20000000000 */
[----:B------:R-:W-:Y:S01]  /*0c80*/  FSETP.GT.AND P4, PT, |R10|, 8.50705917302346158658e+37, PT ;  /* 0x7e8000000a00780b */ /* 0x000fe20003f84200 */
[C---:B------:R-:W-:Y:S01]  /*0c90*/  FMUL R13, R2.reuse, 0.25 ;  /* 0x3e800000020d7820 */ /* 0x040fe20000400000 */
[----:B------:R-:W-:Y:S01]  /*0ca0*/  FSETP.GEU.AND P2, PT, |R2|, 1.175494350822287508e-38, PT ;  /* 0x008000000200780b */ /* 0x000fe20003f4e200 */
[----:B------:R-:W-:Y:S01]  /*0cb0*/  @!P5 FMUL R6, R6, 16777216 ;  /* 0x4b8000000606d820 */ /* 0x000fe20000400000 */
[----:B------:R-:W-:Y:S01]  /*0cc0*/  FSEL R12, R9, R10, P4 ;  /* 0x0000000a090c7208 */ /* 0x000fe20002000000 */
[----:B------:R-:W2:Y:S01]  /*0cd0*/  SHFL.BFLY PT, R15, R2, 0x10, 0x1f ;  /* 0x0e001f00020f7f89 */ /* 0x000ea200000e0000 */
[----:B------:R-:W-:Y:S01]  /*0ce0*/  FSEL R25, R8, R25, P3 ;  /* 0x0000001908197208 */ /* 0x000fe20001800000 */
[----:B------:R-:W-:Y:S01]  /*0cf0*/  FMUL R9, R24, 0.25 ;  /* 0x3e80000018097820 */ /* 0x000fe20000400000 */
[----:B------:R-:W-:Y:S01]  /*0d00*/  FSETP.GT.AND P3, PT, |R2|, 8.50705917302346158658e+37, PT ;  /* 0x7e8000000200780b */ /* 0x000fe20003f64200 */
[----:B------:R-:W3:Y:S01]  /*0d10*/  MUFU.RCP R6, R6 ;  /* 0x0000000600067308 */ /* 0x000ee20000001000 */
[----:B------:R-:W-:Y:S01]  /*0d20*/  ULDC.64 UR8, c[0x0][0x220] ;  /* 0x0000880000087ab9 */ /* 0x000fe20000000a00 */
[----:B------:R-:W-:Y:S01]  /*0d30*/  @!P0 FMUL R12, R12, 16777216 ;  /* 0x4b8000000c0c8820 */ /* 0x000fe20000400000 */
[----:B------:R-:W-:Y:S01]  /*0d40*/  FSEL R8, R13, R2, P3 ;  /* 0x000000020d087208 */ /* 0x000fe20001800000 */
[----:B------:R-:W-:Y:S01]  /*0d50*/  @!P5 FMUL R25, R25, 16777216 ;  /* 0x4b8000001919d820 */ /* 0x000fe20000400000 */
[----:B------:R-:W-:Y:S01]  /*0d60*/  FSEL R13, R9, R24, P4 ;  /* 0x00000018090d7208 */ /* 0x000fe20002000000 */
[----:B------:R-:W-:Y:S01]  /*0d70*/  FMUL R9, R17, R17 ;  /* 0x0000001111097220 */ /* 0x000fe20000400000 */
[----:B------:R-:W-:Y:S01]  /*0d80*/  FSETP.NEU.AND P4, PT, R7, RZ, PT ;  /* 0x000000ff0700720b */ /* 0x000fe20003f8d000 */
[----:B------:R-:W4:Y:S01]  /*0d90*/  MUFU.RCP R12, R12 ;  /* 0x0000000c000c7308 */ /* 0x000f220000001000 */
[----:B------:R-:W-:Y:S01]  /*0da0*/  @!P2 FMUL R8, R8, 16777216 ;  /* 0x4b8000000808a820 */ /* 0x000fe20000400000 */
[----:B------:R-:W-:Y:S01]  /*0db0*/  @!P0 FMUL R13, R13, 16777216 ;  /* 0x4b8000000d0d8820 */ /* 0x000fe20000400000 */
[----:B------:R-:W-:Y:S01]  /*0dc0*/  FSEL R23, R14, R23, P3 ;  /* 0x000000170e177208 */ /* 0x000fe20001800000 */
[----:B------:R-:W-:Y:S01]  /*0dd0*/  FMUL R9, R26, R9 ;  /* 0x000000091a097220 */ /* 0x000fe20000400000 */
[----:B------:R-:W-:Y:S01]  /*0de0*/  FSETP.NEU.AND P0, PT, R10, RZ, PT ;  /* 0x000000ff0a00720b */ /* 0x000fe20003f0d000 */
[----:B-1----:R-:W-:Y:S01]  /*0df0*/  UPRMT UR4, UR5, 0x654, UR4 ;  /* 0x0000065405047896 */ /* 0x002fe20008000004 */
[----:B---3--:R-:W-:Y:S01]  /*0e00*/  FMUL R6, R6, R25 ;  /* 0x0000001906067220 */ /* 0x008fe20000400000 */
[----:B------:R-:W1:Y:S01]  /*0e10*/  MUFU.RCP R8, R8 ;  /* 0x0000000800087308 */ /* 0x000e620000001000 */
[----:B------:R-:W-:Y:S01]  /*0e20*/  @!P2 FMUL R23, R23, 16777216 ;  /* 0x4b8000001717a820 */ /* 0x000fe20000400000 */
[----:B------:R-:W-:-:S02]  /*0e30*/  FSETP.NEU.AND P2, PT, R2, RZ, PT ;  /* 0x000000ff0200720b */ /* 0x000fc40003f4d000 */
[----:B------:R-:W-:Y:S01]  /*0e40*/  FSEL R6, R6, RZ, P4 ;  /* 0x000000ff06067208 */ /* 0x000fe20002000000 */
[----:B----4-:R-:W-:Y:S01]  /*0e50*/  FMUL R12, R12, R13 ;  /* 0x0000000d0c0c7220 */ /* 0x010fe20000400000 */
[----:B--2---:R-:W-:-:S03]  /*0e60*/  FADD R13, R2, R15 ;  /* 0x0000000f020d7221 */ /* 0x004fc60000000000 */
[----:B------:R-:W-:Y:S01]  /*0e70*/  FFMA R17, R17, R6, R18 ;  /* 0x0000000611117223 */ /* 0x000fe20000000012 */
[----:B------:R-:W-:Y:S01]  /*0e80*/  FFMA R9, R6, R9, R21 ;  /* 0x0000000906097223 */ /* 0x000fe20000000015 */
[----:B------:R-:W-:Y:S02]  /*0e90*/  FSEL R12, R12, RZ, P0 ;  /* 0x000000ff0c0c7208 */ /* 0x000fe40000000000 */
[--C-:B------:R-:W-:Y:S01]  /*0ea0*/  FADD R16, R16, -R17.reuse ;  /* 0x8000001110107221 */ /* 0x100fe20000000000 */
[C---:B------:R-:W-:Y:S01]  /*0eb0*/  FSETP.GEU.AND P3, PT, |R13|.reuse, 1.175494350822287508e-38, PT ;  /* 0x008000000d00780b */ /* 0x040fe20003f6e200 */
[----:B-1----:R-:W-:Y:S01]  /*0ec0*/  FMUL R8, R8, R23 ;  /* 0x0000001708087220 */ /* 0x002fe20000400000 */
[C---:B------:R-:W-:Y:S01]  /*0ed0*/  FMUL R14, R13.reuse, 0.25 ;  /* 0x3e8000000d0e7820 */ /* 0x040fe20000400000 */
[C---:B------:R-:W-:Y:S01]  /*0ee0*/  FMUL R6, R16.reuse, R16 ;  /* 0x0000001010067220 */ /* 0x040fe20000400000 */
[----:B------:R-:W-:Y:S01]  /*0ef0*/  FFMA R16, R16, R12, R17 ;  /* 0x0000000c10107223 */ /* 0x000fe20000000011 */
[----:B------:R-:W-:Y:S01]  /*0f00*/  FSETP.GT.AND P0, PT, |R13|, 8.50705917302346158658e+37, PT ;  /* 0x7e8000000d00780b */ /* 0x000fe20003f04200 */
[----:B------:R-:W-:Y:S01]  /*0f10*/  FADD R9, R20, R9 ;  /* 0x0000000914097221 */ /* 0x000fe20000000000 */
[----:B------:R-:W-:Y:S01]  /*0f20*/  FMUL R6, R7, R6 ;  /* 0x0000000607067220 */ /* 0x000fe20000400000 */
[----:B------:R-:W-:Y:S01]  /*0f30*/  FSEL R8, R8, RZ, P2 ;  /* 0x000000ff08087208 */ /* 0x000fe20001000000 */
[--C-:B------:R-:W-:Y:S01]  /*0f40*/  FADD R11, R11, -R16.reuse ;  /* 0x800000100b0b7221 */ /* 0x100fe20000000000 */
[----:B------:R-:W1:Y:S01]  /*0f50*/  SHFL.BFLY PT, R18, R13, 0x8, 0x1f ;  /* 0x0d001f000d127f89 */ /* 0x000e6200000e0000 */
[----:B------:R-:W-:Y:S01]  /*0f60*/  FSEL R14, R14, R13, P0 ;  /* 0x0000000d0e0e7208 */ /* 0x000fe20000000000 */
[----:B------:R-:W-:Y:S01]  /*0f70*/  FFMA R6, R12, R6, R9 ;  /* 0x000000060c067223 */ /* 0x000fe20000000009 */
[C---:B------:R-:W-:Y:S01]  /*0f80*/  FMUL R7, R11.reuse, R11 ;  /* 0x0000000b0b077220 */ /* 0x040fe20000400000 */
[----:B------:R-:W-:Y:S01]  /*0f90*/  FFMA R11, R11, R8, R16 ;  /* 0x000000080b0b7223 */ /* 0x000fe20000000010 */
[----:B------:R-:W-:Y:S01]  /*0fa0*/  FSETP.NEU.AND P2, PT, R13, RZ, PT ;  /* 0x000000ff0d00720b */ /* 0x000fe20003f4d000 */
[----:B------:R-:W-:Y:S01]  /*0fb0*/  @!P3 FMUL R14, R14, 16777216 ;  /* 0x4b8000000e0eb820 */ /* 0x000fe20000400000 */
[----:B------:R-:W-:Y:S01]  /*0fc0*/  FADD R19, R19, R6 ;  /* 0x0000000613137221 */ /* 0x000fe20000000000 */
[----:B------:R-:W-:Y:S01]  /*0fd0*/  FMUL R7, R10, R7 ;  /* 0x000000070a077220 */ /* 0x000fe20000400000 */
[----:B------:R-:W2:Y:S01]  /*0fe0*/  SHFL.BFLY PT, R6, R11, 0x10, 0x1f ;  /* 0x0e001f000b067f89 */ /* 0x000ea200000e0000 */
[----:B------:R-:W-:-:S02]  /*0ff0*/  @P0 FMUL R15, R15, 0.25 ;  /* 0x3e8000000f0f0820 */ /* 0x000fc40000400000 */
[----:B------:R-:W-:Y:S01]  /*1000*/  FFMA R7, R8, R7, R19 ;  /* 0x0000000708077223 */ /* 0x000fe20000000013 */
[----:B------:R-:W3:Y:S01]  /*1010*/  MUFU.RCP R14, R14 ;  /* 0x0000000e000e7308 */ /* 0x000ee20000001000 */
[----:B------:R-:W-:Y:S01]  /*1020*/  @!P3 FMUL R15, R15, 16777216 ;  /* 0x4b8000000f0fb820 */ /* 0x000fe20000400000 */
[----:B------:R-:W4:Y:S02]  /*1030*/  S2R R16, SR_TID.X ;  /* 0x0000000000107919 */ /* 0x000f240000002100 */
[----:B------:R-:W5:Y:S01]  /*1040*/  SHFL.BFLY PT, R8, R7, 0x10, 0x1f ;  /* 0x0e001f0007087f89 */ /* 0x000f6200000e0000 */
[----:B-1----:R-:W-:Y:S01]  /*1050*/  FADD R10, R13, R18 ;  /* 0x000000120d0a7221 */ /* 0x002fe20000000000 */
[----:B---3--:R-:W-:-:S04]  /*1060*/  FMUL R15, R14, R15 ;  /* 0x0000000f0e0f7220 */ /* 0x008fc80000400000 */
[C---:B------:R-:W-:Y:S01]  /*1070*/  FSETP.GEU.AND P3, PT, |R10|.reuse, 1.175494350822287508e-38, PT ;  /* 0x008000000a00780b */ /* 0x040fe20003f6e200 */
[C---:B------:R-:W-:Y:S01]  /*1080*/  FMUL R9, R10.reuse, 0.25 ;  /* 0x3e8000000a097820 */ /* 0x040fe20000400000 */
[----:B------:R-:W-:Y:S01]  /*1090*/  FSETP.GT.AND P0, PT, |R10|, 8.50705917302346158658e+37, PT ;  /* 0x7e8000000a00780b */ /* 0x000fe20003f04200 */
[----:B------:R-:W1:Y:S01]  /*10a0*/  SHFL.BFLY PT, R17, R10, 0x4, 0x1f ;  /* 0x0c801f000a117f89 */ /* 0x000e6200000e0000 */
[----:B--2---:R-:W-:Y:S01]  /*10b0*/  FADD R6, -R11, R6 ;  /* 0x000000060b067221 */ /* 0x004fe20000000100 */
[----:B------:R-:W-:Y:S02]  /*10c0*/  FSEL R15, R15, RZ, P2 ;  /* 0x000000ff0f0f7208 */ /* 0x000fe40001000000 */
[----:B------:R-:W-:Y:S01]  /*10d0*/  FSEL R12, R9, R10, P0 ;  /* 0x0000000a090c7208 */ /* 0x000fe20000000000 */
[----:B------:R-:W-:Y:S01]  /*10e0*/  FMUL R9, R6, R6 ;  /* 0x0000000606097220 */ /* 0x000fe20000400000 */
[----:B------:R-:W-:Y:S01]  /*10f0*/  FSETP.NEU.AND P2, PT, R10, RZ, PT ;  /* 0x000000ff0a00720b */ /* 0x000fe20003f4d000 */
[----:B------:R-:W-:-:S02]  /*1100*/  FFMA R6, R6, R15, R11 ;  /* 0x0000000f06067223 */ /* 0x000fc4000000000b */
[----:B------:R-:W-:Y:S01]  /*1110*/  FMUL R9, R2, R9 ;  /* 0x0000000902097220 */ /* 0x000fe20000400000 */
[----:B------:R-:W-:Y:S01]  /*1120*/  @!P3 FMUL R12, R12, 16777216 ;  /* 0x4b8000000c0cb820 */ /* 0x000fe20000400000 */
[----:B-----5:R-:W-:Y:S01]  /*1130*/  FADD R8, R7, R8 ;  /* 0x0000000807087221 */ /* 0x020fe20000000000 */
[----:B------:R-:W-:Y:S01]  /*1140*/  @P0 FMUL R18, R18, 0.25 ;  /* 0x3e80000012120820 */ /* 0x000fe20000400000 */
[----:B------:R-:W2:Y:S01]  /*1150*/  SHFL.BFLY PT, R7, R6, 0x8, 0x1f ;  /* 0x0d001f0006077f89 */ /* 0x000ea200000e0000 */
[----:B------:R-:W3:Y:S01]  /*1160*/  MUFU.RCP R11, R12 ;  /* 0x0000000c000b7308 */ /* 0x000ee20000001000 */
[----:B------:R-:W-:Y:S01]  /*1170*/  FFMA R8, R15, R9, R8 ;  /* 0x000000090f087223 */ /* 0x000fe20000000008 */
[----:B------:R-:W-:-:S04]  /*1180*/  @!P3 FMUL R18, R18, 16777216 ;  /* 0x4b8000001212b820 */ /* 0x000fc80000400000 */
[----:B------:R-:W5:Y:S01]  /*1190*/  SHFL.BFLY PT, R9, R8, 0x8, 0x1f ;  /* 0x0d001f0008097f89 */ /* 0x000f6200000e0000 */
[----:B-1----:R-:W-:-:S04]  /*11a0*/  FADD R14, R10, R17 ;  /* 0x000000110a0e7221 */ /* 0x002fc80000000000 */
[C---:B------:R-:W-:Y:S01]  /*11b0*/  FMUL R15, R14.reuse, 0.25 ;  /* 0x3e8000000e0f7820 */ /* 0x040fe20000400000 */
[----:B---3--:R-:W-:Y:S01]  /*11c0*/  FMUL R11, R11, R18 ;  /* 0x000000120b0b7220 */ /* 0x008fe20000400000 */
[C---:B------:R-:W-:Y:S01]  /*11d0*/  FSETP.GEU.AND P3, PT, |R14|.reuse, 1.175494350822287508e-38, PT ;  /* 0x008000000e00780b */ /* 0x040fe20003f6e200 */
[----:B------:R-:W1:Y:S01]  /*11e0*/  SHFL.BFLY PT, R19, R14, 0x2, 0x1f ;  /* 0x0c401f000e137f89 */ /* 0x000e6200000e0000 */
[----:B------:R-:W-:Y:S02]  /*11f0*/  FSETP.GT.AND P0, PT, |R14|, 8.50705917302346158658e+37, PT ;  /* 0x7e8000000e00780b */ /* 0x000fe40003f04200 */
[----:B------:R-:W-:Y:S02]  /*1200*/  FSEL R11, R11, RZ, P2 ;  /* 0x000000ff0b0b7208 */ /* 0x000fe40001000000 */
[----:B------:R-:W-:Y:S01]  /*1210*/  FSEL R15, R15, R14, P0 ;  /* 0x0000000e0f0f7208 */ /* 0x000fe20000000000 */
[----:B--2---:R-:W-:Y:S01]  /*1220*/  FADD R7, -R6, R7 ;  /* 0x0000000706077221 */ /* 0x004fe20000000100 */
[----:B------:R-:W-:-:S03]  /*1230*/  FSETP.NEU.AND P2, PT, R14, RZ, PT ;  /* 0x000000ff0e00720b */ /* 0x000fc60003f4d000 */
[C---:B------:R-:W-:Y:S01]  /*1240*/  FMUL R2, R7.reuse, R7 ;  /* 0x0000000707027220 */ /* 0x040fe20000400000 */
[----:B------:R-:W-:Y:S01]  /*1250*/  FFMA R6, R7, R11, R6 ;  /* 0x0000000b07067223 */ /* 0x000fe20000000006 */
[----:B------:R-:W-:Y:S01]  /*1260*/  @!P3 FMUL R15, R15, 16777216 ;  /* 0x4b8000000f0fb820 */ /* 0x000fe20000400000 */
[----:B-----5:R-:W-:Y:S01]  /*1270*/  FADD R8, R8, R9 ;  /* 0x0000000908087221 */ /* 0x020fe20000000000 */
[----:B------:R-:W-:Y:S01]  /*1280*/  FMUL R2, R13, R2 ;  /* 0x000000020d027220 */ /* 0x000fe20000400000 */
[----:B------:R-:W-:Y:S01]  /*1290*/  @P0 FMUL R17, R17, 0.25 ;  /* 0x3e80000011110820 */ /* 0x000fe20000400000 */
[----:B------:R-:W2:Y:S02]  /*12a0*/  SHFL.BFLY PT, R7, R6, 0x4, 0x1f ;  /* 0x0c801f0006077f89 */ /* 0x000ea400000e0000 */
[----:B------:R-:W-:Y:S01]  /*12b0*/  FFMA R2, R11, R2, R8 ;  /* 0x000000020b027223 */ /* 0x000fe20000000008 */
[----:B------:R-:W-:Y:S01]  /*12c0*/  @!P3 FMUL R17, R17, 16777216 ;  /* 0x4b8000001111b820 */ /* 0x000fe20000400000 */
[----:B------:R3:W5:Y:S03]  /*12d0*/  MUFU.RCP R8, R15 ;  /* 0x0000000f00087308 */ /* 0x0007660000001000 */
[----:B------:R-:W4:Y:S01]  /*12e0*/  SHFL.BFLY PT, R9, R2, 0x4, 0x1f ;  /* 0x0c801f0002097f89 */ /* 0x000f2200000e0000 */
[----:B-1----:R-:W-:-:S04]  /*12f0*/  FADD R12, R14, R19 ;  /* 0x000000130e0c7221 */ /* 0x002fc80000000000 */
[C---:B------:R-:W-:Y:S01]  /*1300*/  FMUL R11, R12.reuse, 0.25 ;  /* 0x3e8000000c0b7820 */ /* 0x040fe20000400000 */
[C---:B------:R-:W-:Y:S01]  /*1310*/  FSETP.GEU.AND P3, PT, |R12|.reuse, 1.175494350822287508e-38, PT ;  /* 0x008000000c00780b */ /* 0x040fe20003f6e200 */
[----:B---3--:R-:W1:Y:S01]  /*1320*/  SHFL.BFLY PT, R15, R12, 0x1, 0x1f ;  /* 0x0c201f000c0f7f89 */ /* 0x008e6200000e0000 */
[----:B------:R-:W-:Y:S01]  /*1330*/  FSETP.GT.AND P0, PT, |R12|, 8.50705917302346158658e+37, PT ;  /* 0x7e8000000c00780b */ /* 0x000fe20003f04200 */
[----:B-----5:R-:W-:-:S03]  /*1340*/  FMUL R8, R8, R17 ;  /* 0x0000001108087220 */ /* 0x020fc60000400000 */
[----:B------:R-:W-:Y:S01]  /*1350*/  FSEL R13, R11, R12, P0 ;  /* 0x0000000c0b0d7208 */ /* 0x000fe20000000000 */
[----:B--2---:R-:W-:Y:S01]  /*1360*/  FADD R7, -R6, R7 ;  /* 0x0000000706077221 */ /* 0x004fe20000000100 */
[----:B------:R-:W-:-:S05]  /*1370*/  FSEL R8, R8, RZ, P2 ;  /* 0x000000ff08087208 */ /* 0x000fca0001000000 */
[----:B------:R-:W-:Y:S01]  /*1380*/  @!P3 FMUL R13, R13, 16777216 ;  /* 0x4b8000000d0db820 */ /* 0x000fe20000400000 */
[----:B------:R-:W-:Y:S01]  /*1390*/  FSETP.NEU.AND P2, PT, R12, RZ, PT ;  /* 0x000000ff0c00720b */ /* 0x000fe20003f4d000 */
[----:B------:R-:W-:Y:S01]  /*13a0*/  FMUL R11, R7, R7 ;  /* 0x00000007070b7220 */ /* 0x000fe20000400000 */
[----:B------:R-:W-:Y:S01]  /*13b0*/  @P0 FMUL R19, R19, 0.25 ;  /* 0x3e80000013130820 */ /* 0x000fe20000400000 */
[----:B------:R-:W-:Y:S01]  /*13c0*/  FFMA R6, R7, R8, R6 ;  /* 0x0000000807067223 */ /* 0x000fe20000000006 */
[----:B0---4-:R-:W-:Y:S01]  /*13d0*/  FADD R9, R2, R9 ;  /* 0x0000000902097221 */ /* 0x011fe20000000000 */
[----:B------:R-:W-:Y:S01]  /*13e0*/  FMUL R11, R10, R11 ;  /* 0x0000000b0a0b7220 */ /* 0x000fe20000400000 */
[----:B------:R-:W-:Y:S02]  /*13f0*/  @!P3 FMUL R19, R19, 16777216 ;  /* 0x4b8000001313b820 */ /* 0x000fe40000400000 */
[----:B------:R-:W0:Y:S01]  /*1400*/  SHFL.BFLY PT, R7, R6, 0x2, 0x1f ;  /* 0x0c401f0006077f89 */ /* 0x000e2200000e0000 */
[----:B------:R-:W-:-:S02]  /*1410*/  FFMA R9, R8, R11, R9 ;  /* 0x0000000b08097223 */ /* 0x000fc40000000009 */
[----:B------:R2:W3:Y:S01]  /*1420*/  MUFU.RCP R8, R13 ;  /* 0x0000000d00087308 */ /* 0x0004e20000001000 */
[----:B-1----:R-:W-:Y:S02]  /*1430*/  FADD R17, R12, R15 ;  /* 0x0000000f0c117221 */ /* 0x002fe40000000000 */
[----:B------:R-:W1:Y:S02]  /*1440*/  SHFL.BFLY PT, R2, R9, 0x2, 0x1f ;  /* 0x0c401f0009027f89 */ /* 0x000e6400000e0000 */
[C---:B------:R-:W-:Y:S01]  /*1450*/  FMUL R10, R17.reuse, 0.25 ;  /* 0x3e800000110a7820 */ /* 0x040fe20000400000 */
[C---:B------:R-:W-:Y:S02]  /*1460*/  FSETP.GEU.AND P3, PT, |R17|.reuse, 1.175494350822287508e-38, PT ;  /* 0x008000001100780b */ /* 0x040fe40003f6e200 */
[----:B------:R-:W-:Y:S02]  /*1470*/  FSETP.GT.AND P0, PT, |R17|, 8.50705917302346158658e+37, PT ;  /* 0x7e8000001100780b */ /* 0x000fe40003f04200 */
[----:B--2---:R-:W-:-:S02]  /*1480*/  SHF.R.U32.HI R13, RZ, 0x6, R16 ;  /* 0x00000006ff0d7819 */ /* 0x004fc40000011610 */
[----:B------:R-:W-:Y:S02]  /*1490*/  FSEL R10, R10, R17, P0 ;  /* 0x000000110a0a7208 */ /* 0x000fe40000000000 */
[----:B------:R-:W-:Y:S01]  /*14a0*/  SGXT.U32 R13, R13, 0x3 ;  /* 0x000000030d0d781a */ /* 0x000fe20000000000 */
[----:B---3--:R-:W-:-:S03]  /*14b0*/  FMUL R8, R8, R19 ;  /* 0x0000001308087220 */ /* 0x008fc60000400000 */
[----:B------:R-:W-:Y:S01]  /*14c0*/  SHF.L.U32 R13, R13, 0x3, RZ ;  /* 0x000000030d0d7819 */ /* 0x000fe200000006ff */
[----:B------:R-:W-:Y:S01]  /*14d0*/  @!P3 FMUL R10, R10, 16777216 ;  /* 0x4b8000000a0ab820 */ /* 0x000fe20000400000 */
[----:B------:R-:W-:Y:S01]  /*14e0*/  FSEL R8, R8, RZ, P2 ;  /* 0x000000ff08087208 */ /* 0x000fe20001000000 */
[----:B0-----:R-:W-:Y:S01]  /*14f0*/  FADD R7, -R6, R7 ;  /* 0x0000000706077221 */ /* 0x001fe20000000100 */
[----:B------:R-:W-:Y:S01]  /*1500*/  @P0 FMUL R15, R15, 0.25 ;  /* 0x3e8000000f0f0820 */ /* 0x000fe20000400000 */
[----:B------:R-:W-:Y:S02]  /*1510*/  FSETP.NEU.AND P0, PT, R17, RZ, PT ;  /* 0x000000ff1100720b */ /* 0x000fe40003f0d000 */
[C---:B------:R-:W-:Y:S01]  /*1520*/  FMUL R11, R7.reuse, R7 ;  /* 0x00000007070b7220 */ /* 0x040fe20000400000 */
[----:B------:R-:W-:Y:S01]  /*1530*/  FFMA R6, R7, R8, R6 ;  /* 0x0000000807067223 */ /* 0x000fe20000000006 */
[----:B-1----:R-:W-:Y:S01]  /*1540*/  FADD R9, R9, R2 ;  /* 0x0000000209097221 */ /* 0x002fe20000000000 */
[----:B------:R-:W0:Y:S01]  /*1550*/  MUFU.RCP R10, R10 ;  /* 0x0000000a000a7308 */ /* 0x000e220000001000 */
[----:B------:R-:W-:Y:S01]  /*1560*/  FMUL R11, R14, R11 ;  /* 0x0000000b0e0b7220 */ /* 0x000fe20000400000 */
[----:B------:R-:W-:Y:S01]  /*1570*/  @!P3 FMUL R15, R15, 16777216 ;  /* 0x4b8000000f0fb820 */ /* 0x000fe20000400000 */
[----:B------:R-:W1:Y:S01]  /*1580*/  SHFL.BFLY PT, R7, R6, 0x1, 0x1f ;  /* 0x0c201f0006077f89 */ /* 0x000e6200000e0000 */
[----:B------:R-:W-:Y:S01]  /*1590*/  LOP3.LUT P2, RZ, R16, 0x1f, RZ, 0xc0, !PT ;  /* 0x0000001f10ff7812 */ /* 0x000fe2000784c0ff */
[----:B------:R-:W-:Y:S01]  /*15a0*/  FFMA R9, R8, R11, R9 ;  /* 0x0000000b08097223 */ /* 0x000fe20000000009 */
[----:B------:R-:W-:-:S02]  /*15b0*/  SHF.R.U32.HI R8, RZ, 0x3, R16 ;  /* 0x00000003ff087819 */ /* 0x000fc40000011610 */
[----:B------:R-:W-:Y:S02]  /*15c0*/  ISETP.GE.AND P3, PT, R16, 0x10, PT ;  /* 0x000000101000780c */ /* 0x000fe40003f66270 */
[----:B------:R-:W2:Y:S01]  /*15d0*/  SHFL.BFLY PT, R2, R9, 0x1, 0x1f ;  /* 0x0c201f0009027f89 */ /* 0x000ea200000e0000 */
[----:B------:R-:W-:Y:S01]  /*15e0*/  LOP3.LUT R8, R13, 0x4, R8, 0xf8, !PT ;  /* 0x000000040d087812 */ /* 0x000fe200078ef808 */
[----:B0-----:R-:W-:-:S05]  /*15f0*/  FMUL R15, R10, R15 ;  /* 0x0000000f0a0f7220 */ /* 0x001fca0000400000 */
[----:B------:R-:W-:Y:S01]  /*1600*/  @!P2 STS [R8+UR4+0x80], R17 ;  /* 0x000080110800a988 */ /* 0x000fe20008000804 */
[----:B------:R-:W-:Y:S01]  /*1610*/  FSEL R15, R15, RZ, P0 ;  /* 0x000000ff0f0f7208 */ /* 0x000fe20000000000 */
[----:B-1----:R-:W-:-:S04]  /*1620*/  FADD R7, -R6, R7 ;  /* 0x0000000706077221 */ /* 0x002fc80000000100 */
[C---:B------:R-:W-:Y:S01]  /*1630*/  FMUL R11, R7.reuse, R7 ;  /* 0x00000007070b7220 */ /* 0x040fe20000400000 */
[----:B------:R-:W-:Y:S01]  /*1640*/  FFMA R7, R7, R15, R6 ;  /* 0x0000000f07077223 */ /* 0x000fe20000000006 */
[----:B--2---:R-:W-:Y:S02]  /*1650*/  FADD R2, R9, R2 ;  /* 0x0000000209027221 */ /* 0x004fe40000000000 */
[----:B------:R-:W-:Y:S02]  /*1660*/  FMUL R11, R12, R11 ;  /* 0x0000000b0c0b7220 */ /* 0x000fe40000400000 */
[----:B------:R-:W-:Y:S02]  /*1670*/  @!P2 STS [R8+UR4], R7 ;  /* 0x000000070800a988 */ /* 0x000fe40008000804 */
[----:B------:R-:W-:Y:S01]  /*1680*/  FFMA R11, R15, R11, R2 ;  /* 0x0000000b0f0b7223 */ /* 0x000fe20000000002 */
[----:B------:R-:W-:-:S04]  /*1690*/  SHF.L.U32 R15, R16, 0x2, RZ ;  /* 0x00000002100f7819 */ /* 0x000fc800000006ff */
[----:B------:R0:W-:Y:S01]  /*16a0*/  @!P2 STS [R8+UR4+0x40], R11 ;  /* 0x0000400b0800a988 */ /* 0x0001e20008000804 */
[----:B------:R-:W-:Y:S01]  /*16b0*/  BAR.SYNC.DEFER_BLOCKING 0x0 ;  /* 0x0000000000007b1d */ /* 0x000fe20000010000 */
[----:B0-----:R-:W-:-:S05]  /*16c0*/  LOP3.LUT R8, R16, 0x1, RZ, 0xc0, !PT ;  /* 0x0000000110087812 */ /* 0x001fca00078ec0ff */
[----:B------:R-:W0:Y:S04]  /*16d0*/  @!P3 LDS R5, [R15+UR4+0x80] ;  /* 0x000080040f05b984 */ /* 0x000e280008000800 */
[----:B------:R-:W1:Y:S04]  /*16e0*/  @!P3 LDS R4, [R15+UR4] ;  /* 0x000000040f04b984 */ /* 0x000e680008000800 */
[----:B------:R-:W-:Y:S04]  /*16f0*/  @!P3 LDS R3, [R15+UR4+0x40] ;  /* 0x000040040f03b984 */ /* 0x000fe80008000800 */
[----:B0-----:R-:W0:Y:S04]  /*1700*/  SHFL.BFLY PT, R6, R5, 0x1, 0x1f ;  /* 0x0c201f0005067f89 */ /* 0x001e2800000e0000 */
[----:B-1----:R-:W1:Y:S01]  /*1710*/  SHFL.BFLY PT, R7, R4, 0x1, 0x1f ;  /* 0x0c201f0004077f89 */ /* 0x002e6200000e0000 */
[----:B0-----:R-:W-:-:S04]  /*1720*/  FADD R9, R5, R6 ;  /* 0x0000000605097221 */ /* 0x001fc80000000000 */
[C---:B------:R-:W-:Y:S01]  /*1730*/  FMUL R2, R9.reuse, 0.25 ;  /* 0x3e80000009027820 */ /* 0x040fe20000400000 */
[C---:B------:R-:W-:Y:S01]  /*1740*/  FSETP.GEU.AND P2, PT, |R9|.reuse, 1.175494350822287508e-38, PT ;  /* 0x008000000900780b */ /* 0x040fe20003f4e200 */
[----:B-1----:R-:W-:Y:S01]  /*1750*/  FADD R7, -R4, R7 ;  /* 0x0000000704077221 */ /* 0x002fe20000000100 */
[----:B------:R-:W-:-:S04]  /*1760*/  FSETP.GT.AND P0, PT, |R9|, 8.50705917302346158658e+37, PT ;  /* 0x7e8000000900780b */ /* 0x000fc80003f04200 */
[----:B------:R-:W-:Y:S02]  /*1770*/  FSEL R10, R2, R9, P0 ;  /* 0x00000009020a7208 */ /* 0x000fe40000000000 */
[----:B------:R-:W0:Y:S05]  /*1780*/  SHFL.BFLY PT, R2, R3, 0x1, 0x1f ;  /* 0x0c201f0003027f89 */ /* 0x000e2a00000e0000 */
[----:B------:R-:W-:Y:S02]  /*1790*/  @!P2 FMUL R10, R10, 16777216 ;  /* 0x4b8000000a0aa820 */ /* 0x000fe40000400000 */
[----:B------:R-:W-:Y:S01]  /*17a0*/  @P0 FMUL R6, R6, 0.25 ;  /* 0x3e80000006060820 */ /* 0x000fe20000400000 */
[----:B------:R-:W-:Y:S01]  /*17b0*/  ISETP.NE.U32.AND P0, PT, R8, 0x1, PT ;  /* 0x000000010800780c */ /* 0x000fe20003f05070 */
[----:B------:R-:W1:Y:S01]  /*17c0*/  MUFU.RCP R11, R10 ;  /* 0x0000000a000b7308 */ /* 0x000e620000001000 */
[----:B------:R-:W-:Y:S01]  /*17d0*/  HFMA2.MMA R8, -RZ, RZ, 0.7080078125, -0.052093505859375 ;  /* 0x39aaaaabff087435 */ /* 0x000fe200000001ff */
[----:B------:R-:W-:Y:S01]  /*17e0*/  @!P2 FMUL R6, R6, 16777216 ;  /* 0x4b8000000606a820 */ /* 0x000fe20000400000 */
[----:B------:R-:W-:-:S02]  /*17f0*/  FSETP.NEU.AND P2, PT, R9, RZ, PT ;  /* 0x000000ff0900720b */ /* 0x000fc40003f4d000 */
[----:B------:R-:W-:Y:S01]  /*1800*/  ISETP.LT.AND P0, PT, R16, 0x10, P0 ;  /* 0x000000101000780c */ /* 0x000fe20000701270 */
[----:B-1----:R-:W-:Y:S01]  /*1810*/  FMUL R11, R11, R6 ;  /* 0x000000060b0b7220 */ /* 0x002fe20000400000 */
[----:B------:R-:W-:Y:S01]  /*1820*/  FMUL R6, R7, R7 ;  /* 0x0000000707067220 */ /* 0x000fe20000400000 */
[----:B0-----:R-:W-:-:S10]  /*1830*/  FADD R2, R3, R2 ;  /* 0x0000000203027221 */ /* 0x001fd40000000000 */
[----:B------:R-:W-:Y:S01]  /*1840*/  @P0 STS [R15+UR4+0x80], R9 ;  /* 0x000080090f000988 */ /* 0x000fe20008000804 */
[----:B------:R-:W-:Y:S01]  /*1850*/  FSEL R11, R11, RZ, P2 ;  /* 0x000000ff0b0b7208 */ /* 0x000fe20001000000 */
[----:B------:R-:W-:-:S04]  /*1860*/  FMUL R6, R5, R6 ;  /* 0x0000000605067220 */ /* 0x000fc80000400000 */
[----:B------:R-:W-:Y:S01]  /*1870*/  FFMA R4, R7, R11, R4 ;  /* 0x0000000b07047223 */ /* 0x000fe20000000004 */
[----:B------:R-:W-:Y:S01]  /*1880*/  FFMA R6, R11, R6, R2 ;  /* 0x000000060b067223 */ /* 0x000fe20000000002 */
[----:B------:R-:W-:-:S03]  /*1890*/  LOP3.LUT R2, R16, 0x3f, RZ, 0xc0, !PT ;  /* 0x0000003f10027812 */ /* 0x000fc600078ec0ff */
[----:B------:R0:W-:Y:S02]  /*18a0*/  @P0 STS [R15+UR4], R4 ;  /* 0x000000040f000988 */ /* 0x0001e40008000804 */
[----:B------:R-:W-:Y:S02]  /*18b0*/  IMAD.WIDE.U32 R2, R2, 0x8, RZ ;  /* 0x0000000802027825 */ /* 0x000fe400078e00ff */
[----:B------:R-:W-:Y:S01]  /*18c0*/  @P0 STS [R15+UR4+0x40], R6 ;  /* 0x000040060f000988 */ /* 0x000fe20008000804 */
[----:B------:R-:W-:Y:S01]  /*18d0*/  BAR.SYNC.DEFER_BLOCKING 0x0 ;  /* 0x0000000000007b1d */ /* 0x000fe20000010000 */
[----:B------:R-:W-:-:S04]  /*18e0*/  IADD3 R7, P0, R2, 0x4800, RZ ;  /* 0x0000480002077810 */ /* 0x000fc80007f1e0ff */
[----:B0-----:R-:W-:Y:S01]  /*18f0*/  IADD3 R4, P2, R7, UR8, RZ ;  /* 0x0000000807047c10 */ /* 0x001fe2000ff5e0ff */
[----:B------:R-:W0:Y:S04]  /*1900*/  LDS R5, [R13+UR4+0x40] ;  /* 0x000040040d057984 */ /* 0x000e280008000800 */
[----:B------:R1:W2:Y:S01]  /*1910*/  LDS R10, [R13+UR4] ;  /* 0x000000040d0a7984 */ /* 0x0002a20008000800 */
[----:B------:R-:W-:Y:S01]  /*1920*/  ULDC.64 UR4, c[0x0][0x228] ;  /* 0x00008a0000047ab9 */ /* 0x000fe20000000a00 */
[----:B-1----:R-:W-:Y:S01]  /*1930*/  MOV R13, 0xffffff00 ;  /* 0xffffff00000d7802 */ /* 0x002fe20000000f00 */
[----:B0-----:R-:W-:Y:S01]  /*1940*/  FFMA R5, R5, R8, 9.9999999747524270788e-07 ;  /* 0x358637bd05057423 */ /* 0x001fe20000000008 */
[----:B------:R-:W-:Y:S01]  /*1950*/  IMAD.X R8, RZ, RZ, R3, P0 ;  /* 0x000000ffff087224 */ /* 0x000fe200000e0603 */
[----:B------:R-:W-:-:S02]  /*1960*/  IADD3 R2, P0, R7, UR4, RZ ;  /* 0x0000000407027c10 */ /* 0x000fc4000ff1e0ff */
[----:B------:R0:W1:Y:S02]  /*1970*/  MUFU.RSQ R11, R5 ;  /* 0x00000005000b7308 */ /* 0x0000640000001400 */
[----:B------:R-:W-:Y:S02]  /*1980*/  IADD3.X R3, R8, UR5, RZ, P0, !PT ;  /* 0x0000000508037c10 */ /* 0x000fe400087fe4ff */
[----:B0-2---:R-:W-:-:S07]  /*1990*/  IADD3.X R5, R8, UR9, RZ, P2, !PT ;  /* 0x0000000908057c10 */ /* 0x005fce00097fe4ff */
.L_x_2:
[----:B0-----:R-:W0:Y:S01]  /*19a0*/  LDC.64 R16, c[0x0][0x210] ;  /* 0x00008400ff107b82 */ /* 0x001e220000000a00 */
[----:B------:R-:W2:Y:S01]  /*19b0*/  LDG.E.EL.64 R18, desc[UR6][R4.64+0x1800] ;  /* 0x0018000604127981 */ /* 0x000ea2000c2e1b00 */
[----:B------:R-:W-:-:S03]  /*19c0*/  IADD3 R13, R13, 0x100, RZ ;  /* 0x000001000d0d7810 */ /* 0x000fc60007ffe0ff */
[----:B------:R-:W3:Y:S01]  /*19d0*/  LDG.E.EL.64 R22, desc[UR6][R2.64+0x1800] ;  /* 0x0018000602167981 */ /* 0x000ee2000c2e1b00 */
[----:B------:R-:W-:-:S03]  /*19e0*/  IADD3 R12, R0, R13, RZ ;  /* 0x0000000d000c7210 */ /* 0x000fc60007ffe0ff */
[----:B------:R-:W4:Y:S04]  /*19f0*/  LDG.E.EL.64 R14, desc[UR6][R4.64] ;  /* 0x00000006040e7981 */ /* 0x000f28000c2e1b00 */
[----:B------:R5:W4:Y:S01]  /*1a00*/  LDG.E.EL.64 R8, desc[UR6][R2.64] ;  /* 0x0000000602087981 */ /* 0x000b22000c2e1b00 */
[----:B------:R-:W-:Y:S01]  /*1a10*/  CS2R R6, SRZ ;  /* 0x0000000000067805 */ /* 0x000fe2000001ff00 */
[----:B0-----:R-:W-:-:S05]  /*1a20*/  IMAD.WIDE R16, R12, 0x2, R16 ;  /* 0x000000020c107825 */ /* 0x001fca00078e0210 */
[----:B------:R4:W4:Y:S01]  /*1a30*/  @!P1 LDG.E.EF.64 R6, desc[UR6][R16.64] ;  /* 0x0000000610069981 */ /* 0x000922000c0e1b00 */
[----:B------:R-:W-:Y:S02]  /*1a40*/  ISETP.GE.U32.AND P3, PT, R13, 0xb00, PT ;  /* 0x00000b000d00780c */ /* 0x000fe40003f66070 */
[----:B-----5:R-:W-:Y:S02]  /*1a50*/  IADD3 R2, P0, R2, 0x200, RZ ;  /* 0x0000020002027810 */ /* 0x020fe40007f1e0ff */
[----:B------:R-:W-:Y:S02]  /*1a60*/  IADD3 R4, P2, R4, 0x200, RZ ;  /* 0x0000020004047810 */ /* 0x000fe40007f5e0ff */
[----:B------:R-:W-:Y:S02]  /*1a70*/  IADD3.X R3, RZ, R3, RZ, P0, !PT ;  /* 0x00000003ff037210 */ /* 0x000fe400007fe4ff */
[----:B------:R-:W-:Y:S02]  /*1a80*/  IADD3.X R5, RZ, R5, RZ, P2, !PT ;  /* 0x00000005ff057210 */ /* 0x000fe400017fe4ff */
[----:B--2---:R-:W-:-:S02]  /*1a90*/  SHF.L.U32 R21, R19, 0x10, RZ ;  /* 0x0000001013157819 */ /* 0x004fc400000006ff */
[C---:B------:R-:W-:Y:S01]  /*1aa0*/  PRMT R20, R18.reuse, 0x7632, R20 ;  /* 0x0000763212147816 */ /* 0x040fe20000000014 */
[----:B------:R-:W-:Y:S01]  /*1ab0*/  IMAD.U32 R18, R18, 0x10000, RZ ;  /* 0x0001000012127824 */ /* 0x000fe200078e00ff */
[C---:B---3--:R-:W-:Y:S02]  /*1ac0*/  PRMT R19, R22.reuse, 0x7632, R19 ;  /* 0x0000763216137816 */ /* 0x048fe40000000013 */
[----:B------:R-:W-:Y:S01]  /*1ad0*/  SHF.L.U32 R25, R22, 0x10, RZ ;  /* 0x0000001016197819 */ /* 0x000fe200000006ff */
[----:B------:R-:W-:Y:S01]  /*1ae0*/  IMAD.U32 R20, R20, 0x10000, RZ ;  /* 0x0001000014147824 */ /* 0x000fe200078e00ff */
[----:B------:R-:W-:Y:S02]  /*1af0*/  SHF.L.U32 R22, R23, 0x10, RZ ;  /* 0x0000001017167819 */ /* 0x000fe400000006ff */
[C---:B------:R-:W-:Y:S01]  /*1b00*/  SHF.L.U32 R27, R19.reuse, 0x10, RZ ;  /* 0x00000010131b7819 */ /* 0x040fe200000006ff */
[----:B------:R-:W-:Y:S01]  /*1b10*/  FADD R25, R18, R25 ;  /* 0x0000001912197221 */ /* 0x000fe20000000000 */
[----:B------:R-:W-:Y:S01]  /*1b20*/  PRMT R19, R19, 0x7632, R19 ;  /* 0x0000763213137816 */ /* 0x000fe20000000013 */
[----:B------:R-:W-:Y:S01]  /*1b30*/  FADD R26, R21, R22 ;  /* 0x00000016151a7221 */ /* 0x000fe20000000000 */
[----:B------:R-:W-:Y:S01]  /*1b40*/  PRMT R23, R23, 0x7632, R23 ;  /* 0x0000763217177816 */ /* 0x000fe20000000017 */
[----:B------:R-:W-:Y:S01]  /*1b50*/  FADD R27, R20, R27 ;  /* 0x0000001b141b7221 */ /* 0x000fe20000000000 */
[----:B----4-:R-:W-:Y:S01]  /*1b60*/  PRMT R16, R14, 0x7632, R16 ;  /* 0x000076320e107816 */ /* 0x010fe20000000010 */
[C---:B------:R-:W-:Y:S01]  /*1b70*/  IMAD.U32 R22, R8.reuse, 0x10000, RZ ;  /* 0x0001000008167824 */ /* 0x040fe200078e00ff */
[----:B------:R-:W-:Y:S01]  /*1b80*/  PRMT R18, R8, 0x7632, R18 ;  /* 0x0000763208127816 */ /* 0x000fe20000000012 */
[----:B------:R-:W-:Y:S01]  /*1b90*/  FADD R25, R25, 1 ;  /* 0x3f80000019197421 */ /* 0x000fe20000000000 */
[----:B------:R-:W-:Y:S01]  /*1ba0*/  SHF.L.U32 R17, R14, 0x10, RZ ;  /* 0x000000100e117819 */ /* 0x000fe200000006ff */
[----:B------:R-:W-:Y:S01]  /*1bb0*/  IMAD.U32 R16, R16, 0x10000, RZ ;  /* 0x0001000010107824 */ /* 0x000fe200078e00ff */
[----:B------:R-:W-:Y:S01]  /*1bc0*/  PRMT R20, R9, 0x7632, R20 ;  /* 0x0000763209147816 */ /* 0x000fe20000000014 */
[----:B------:R-:W-:Y:S01]  /*1bd0*/  FADD R27, R27, 1 ;  /* 0x3f8000001b1b7421 */ /* 0x000fe20000000000 */
[----:B------:R-:W-:Y:S01]  /*1be0*/  SHF.L.U32 R24, R9, 0x10, RZ ;  /* 0x0000001009187819 */ /* 0x000fe200000006ff */
[----:B------:R-:W-:Y:S01]  /*1bf0*/  FADD R29, R17, R22 ;  /* 0x00000016111d7221 */ /* 0x000fe20000000000 */
[----:B------:R-:W-:-:S02]  /*1c00*/  PRMT R14, R15, 0x7632, R14 ;  /* 0x000076320f0e7816 */ /* 0x000fc4000000000e */
[----:B------:R-:W-:Y:S02]  /*1c10*/  SHF.L.U32 R19, R19, 0x10, RZ ;  /* 0x0000001013137819 */ /* 0x000fe400000006ff */
[----:B------:R-:W-:Y:S02]  /*1c20*/  SHF.L.U32 R8, R23, 0x10, RZ ;  /* 0x0000001017087819 */ /* 0x000fe400000006ff */
[----:B------:R-:W-:Y:S02]  /*1c30*/  SHF.L.U32 R9, R18, 0x10, RZ ;  /* 0x0000001012097819 */ /* 0x000fe400000006ff */
[----:B------:R-:W-:Y:S01]  /*1c40*/  SHF.L.U32 R15, R15, 0x10, RZ ;  /* 0x000000100f0f7819 */ /* 0x000fe200000006ff */
[----:B------:R-:W-:Y:S01]  /*1c50*/  FADD R18, R19, R8 ;  /* 0x0000000813127221 */ /* 0x000fe20000000000 */
[----:B------:R-:W-:Y:S01]  /*1c60*/  SHF.L.U32 R14, R14, 0x10, RZ ;  /* 0x000000100e0e7819 */ /* 0x000fe200000006ff */
[----:B------:R-:W-:Y:S01]  /*1c70*/  FADD R31, R16, R9 ;  /* 0x00000009101f7221 */ /* 0x000fe20000000000 */
[----:B------:R-:W-:Y:S01]  /*1c80*/  SHF.L.U32 R21, R20, 0x10, RZ ;  /* 0x0000001014157819 */ /* 0x000fe200000006ff */
[----:B------:R-:W-:Y:S01]  /*1c90*/  FADD R33, R15, R24 ;  /* 0x000000180f217221 */ /* 0x000fe20000000000 */
[----:B------:R-:W-:Y:S01]  /*1ca0*/  SEL R8, R6, RZ, !P1 ;  /* 0x000000ff06087207 */ /* 0x000fe20004800000 */
[----:B------:R-:W-:Y:S01]  /*1cb0*/  FADD R23, R18, 1 ;  /* 0x3f80000012177421 */ /* 0x000fe20000000000 */
[----:B------:R-:W-:Y:S01]  /*1cc0*/  SEL R9, R7, RZ, !P1 ;  /* 0x000000ff07097207 */ /* 0x000fe20004800000 */
[----:B------:R-:W-:Y:S01]  /*1cd0*/  FADD R35, R14, R21 ;  /* 0x000000150e237221 */ /* 0x000fe20000000000 */
[----:B------:R-:W0:Y:S01]  /*1ce0*/  LDC.64 R6, c[0x0][0x238] ;  /* 0x00008e00ff067b82 */ /* 0x000e220000000a00 */
[----:B------:R-:W-:Y:S01]  /*1cf0*/  PRMT R14, R8, 0x7632, R14 ;  /* 0x00007632080e7816 */ /* 0x000fe2000000000e */
[----:B------:R-:W-:Y:S01]  /*1d00*/  FADD R21, R26, 1 ;  /* 0x3f8000001a157421 */ /* 0x000fe20000000000 */
[C---:B------:R-:W-:Y:S01]  /*1d10*/  PRMT R15, R9.reuse, 0x7632, R15 ;  /* 0x00007632090f7816 */ /* 0x040fe2000000000f */
[----:B------:R-:W-:Y:S01]  /*1d20*/  IMAD.U32 R19, R9, 0x10000, RZ ;  /* 0x0001000009137824 */ /* 0x000fe200078e00ff */
[----:B------:R-:W-:-:S02]  /*1d30*/  SHF.L.U32 R17, R8, 0x10, RZ ;  /* 0x0000001008117819 */ /* 0x000fc400000006ff */
[----:B------:R-:W-:Y:S01]  /*1d40*/  SHF.L.U32 R9, R14, 0x10, RZ ;  /* 0x000000100e097819 */ /* 0x000fe200000006ff */
[C---:B------:R-:W-:Y:S01]  /*1d50*/  FADD R16, -R10.reuse, R19 ;  /* 0x000000130a107221 */ /* 0x040fe20000000100 */
[----:B------:R-:W-:Y:S01]  /*1d60*/  SHF.L.U32 R15, R15, 0x10, RZ ;  /* 0x000000100f0f7819 */ /* 0x000fe200000006ff */
[C---:B------:R-:W-:Y:S02]  /*1d70*/  FADD R8, -R10.reuse, R17 ;  /* 0x000000110a087221 */ /* 0x040fe40000000100 */
[C---:B------:R-:W-:Y:S01]  /*1d80*/  FADD R14, -R10.reuse, R9 ;  /* 0x000000090a0e7221 */ /* 0x040fe20000000100 */
[C---:B-1----:R-:W-:Y:S01]  /*1d90*/  FMUL R16, R11.reuse, R16 ;  /* 0x000000100b107220 */ /* 0x042fe20000400000 */
[----:B------:R-:W-:Y:S01]  /*1da0*/  FADD R18, -R10, R15 ;  /* 0x0000000f0a127221 */ /* 0x000fe20000000100 */
[C---:B------:R-:W-:Y:S01]  /*1db0*/  FMUL R8, R11.reuse, R8 ;  /* 0x000000080b087220 */ /* 0x040fe20000400000 */
[C---:B------:R-:W-:Y:S01]  /*1dc0*/  FMUL R14, R11.reuse, R14 ;  /* 0x0000000e0b0e7220 */ /* 0x040fe20000400000 */
[----:B------:R-:W-:Y:S01]  /*1dd0*/  FFMA R16, R16, R21, R33 ;  /* 0x0000001510107223 */ /* 0x000fe20000000021 */
[----:B------:R-:W-:Y:S01]  /*1de0*/  FMUL R18, R11, R18 ;  /* 0x000000120b127220 */ /* 0x000fe20000400000 */
[----:B------:R-:W-:Y:S01]  /*1df0*/  FFMA R8, R8, R25, R29 ;  /* 0x0000001908087223 */ /* 0x000fe2000000001d */
[----:B------:R-:W-:-:S02]  /*1e00*/  FFMA R27, R14, R27, R31 ;  /* 0x0000001b0e1b7223 */ /* 0x000fc4000000001f */
[----:B------:R-:W-:Y:S01]  /*1e10*/  FFMA R23, R18, R23, R35 ;  /* 0x0000001712177223 */ /* 0x000fe20000000023 */
[----:B0-----:R-:W-:Y:S02]  /*1e20*/  IMAD.WIDE R6, R12, 0x2, R6 ;  /* 0x000000020c067825 */ /* 0x001fe400078e0206 */
[----:B------:R-:W-:Y:S02]  /*1e30*/  F2FP.BF16.F32.PACK_AB R8, R27, R8 ;  /* 0x000000081b08723e */ /* 0x000fe400000010ff */
[----:B------:R-:W-:-:S05]  /*1e40*/  F2FP.BF16.F32.PACK_AB R9, R23, R16 ;  /* 0x000000101709723e */ /* 0x000fca00000010ff */
[----:B------:R0:W-:Y:S01]  /*1e50*/  @!P1 STG.E.64 desc[UR6][R6.64], R8 ;  /* 0x0000000806009986 */ /* 0x0001e2000c101b06 */
[----:B------:R-:W-:Y:S05]  /*1e60*/  @!P3 BRA `(.L_x_2) ;  /* 0xfffffff800ccb947 */ /* 0x000fea000383ffff */
[----:B------:R-:W-:Y:S05]  /*1e70*/  EXIT ;  /* 0x000000000000794d */ /* 0x000fea0003800000 */
.L_x_3:
[----:B------:R-:W-:-:S00]  /*1e80*/  BRA `(.L_x_3) ;  /* 0xfffffffc00fc7947 */ /* 0x000fc0000383ffff */
[----:B------:R-:W-:-:S00]  /*1e90*/  NOP ;  /* 0x0000000000007918 */ /* 0x000fc00000000000 */
        /* <DEDUP_REMOVED lines=14> */
.L_x_4:


//--------------------- .nv.global.init           --------------------------
	.section	.nv.global.init,"aw",@progbits
.nv.global.init:
	.type		_$_str,@object
	.size		_$_str,(.L_0 - _$_str)
_$_str:
        /*0000*/ 	.byte	0x5f, 0x5f, 0x43, 0x55, 0x44, 0x41, 0x5f, 0x46, 0x54, 0x5a, 0x00
.L_0:


//--------------------- .nv.shared.triton_        --------------------------
	.section	.nv.shared.triton_,"aw",@nobits
	.sectionflags	@""
	.align	16
	.zero		1024


//--------------------- .nv.constant0.triton_     --------------------------
	.section	.nv.constant0.triton_,"a",@progbits
	.sectionflags	@""
	.align	4
.nv.constant0.triton_:
	.zero		584
